//
// Generated by NVIDIA NVVM Compiler
//
// Compiler Build ID: CL-36424714
// Cuda compilation tools, release 13.0, V13.0.88
// Based on NVVM 20.0.0
//

.version 9.0
.target sm_100
.address_size 64

	// .globl	gpu_curand_init
.extern .func  (.param .b64 func_retval0) malloc
(
	.param .b64 malloc_param_0
)
;
.extern .func free
(
	.param .b64 free_param_0
)
;
.global .align 4 .b8 precalc_xorwow_matrix[102400];
.global .align 4 .b8 precalc_xorwow_offset_matrix[102400];
.global .align 4 .b8 mrg32k3aM1[2304];
.global .align 4 .b8 mrg32k3aM2[2304];
.global .align 4 .b8 mrg32k3aM1SubSeq[2016];
.global .align 4 .b8 mrg32k3aM2SubSeq[2016];
.global .align 4 .b8 mrg32k3aM1Seq[2304];
.global .align 4 .b8 mrg32k3aM2Seq[2304];
.const .align 8 .b8 __cr_lgamma_table[72];

.visible .entry gpu_curand_init(
	.param .u32 gpu_curand_init_param_0,
	.param .u64 .ptr .align 1 gpu_curand_init_param_1
)
{
	.reg .pred 	%p<26>;
	.reg .b32 	%r<420>;
	.reg .b64 	%rd<20>;

	ld.param.u32 	%r183, [gpu_curand_init_param_0];
	ld.param.u64 	%rd8, [gpu_curand_init_param_1];
	mov.u32 	%r184, %ctaid.x;
	mov.u32 	%r185, %ctaid.y;
	mov.u32 	%r186, %nctaid.x;
	mad.lo.s32 	%r187, %r185, %r186, %r184;
	mov.u32 	%r188, %tid.x;
	mov.u32 	%r189, %tid.y;
	mov.u32 	%r190, %ntid.x;
	mov.u32 	%r191, %tid.z;
	mov.u32 	%r192, %ntid.y;
	mov.u32 	%r193, %ntid.z;
	mad.lo.s32 	%r194, %r187, %r193, %r191;
	mad.lo.s32 	%r195, %r194, %r192, %r189;
	mad.lo.s32 	%r1, %r195, %r190, %r188;
	setp.gt.s32 	%p1, %r1, 127;
	@%p1 bra 	$L__BB0_44;
	{ // callseq 0, 0
	.param .b64 param0;
	st.param.b64 	[param0], 48;
	.param .b64 retval0;
	call.uni (retval0), 
	malloc, 
	(
	param0
	);
	ld.param.b64 	%rd9, [retval0];
	} // callseq 0
	cvt.s64.s32 	%rd2, %r1;
	xor.b32  	%r196, %r183, -1429050551;
	mul.lo.s32 	%r197, %r196, 1099087573;
	setp.gt.s32 	%p2, %r183, -1;
	selp.b32 	%r198, -644748465, -1947113066, %p2;
	add.s32 	%r199, %r198, %r197;
	add.s32 	%r200, %r199, 6615241;
	add.s32 	%r201, %r197, 123456789;
	st.v2.u32 	[%rd9], {%r200, %r201};
	xor.b32  	%r202, %r197, 362436069;
	add.s32 	%r203, %r198, 521288629;
	st.v2.u32 	[%rd9+8], {%r202, %r203};
	xor.b32  	%r204, %r198, 88675123;
	add.s32 	%r205, %r197, 5783321;
	st.v2.u32 	[%rd9+16], {%r204, %r205};
	setp.eq.s32 	%p3, %r1, 0;
	@%p3 bra 	$L__BB0_43;
	mov.b32 	%r326, 0;
	mov.u64 	%rd11, precalc_xorwow_matrix;
	mov.u64 	%rd19, %rd2;
$L__BB0_3:
	and.b64  	%rd4, %rd19, 3;
	setp.eq.s64 	%p4, %rd4, 0;
	@%p4 bra 	$L__BB0_42;
	mul.wide.u32 	%rd10, %r326, 3200;
	add.s64 	%rd5, %rd11, %rd10;
	cvt.u32.u64 	%r3, %rd4;
	mov.b32 	%r327, 0;
$L__BB0_5:
	mov.b32 	%r340, 0;
	mov.u32 	%r341, %r340;
	mov.u32 	%r342, %r340;
	mov.u32 	%r343, %r340;
	mov.u32 	%r344, %r340;
	mov.u32 	%r333, %r340;
$L__BB0_6:
	mul.wide.u32 	%rd12, %r333, 4;
	add.s64 	%rd13, %rd9, %rd12;
	ld.u32 	%r11, [%rd13+4];
	shl.b32 	%r12, %r333, 5;
	mov.b32 	%r339, 0;
$L__BB0_7:
	.pragma "nounroll";
	shr.u32 	%r210, %r11, %r339;
	and.b32  	%r211, %r210, 1;
	setp.eq.b32 	%p5, %r211, 1;
	not.pred 	%p6, %p5;
	add.s32 	%r212, %r12, %r339;
	mul.lo.s32 	%r213, %r212, 5;
	mul.wide.u32 	%rd14, %r213, 4;
	add.s64 	%rd6, %rd5, %rd14;
	@%p6 bra 	$L__BB0_9;
	ld.global.u32 	%r214, [%rd6];
	xor.b32  	%r344, %r344, %r214;
	ld.global.u32 	%r215, [%rd6+4];
	xor.b32  	%r343, %r343, %r215;
	ld.global.u32 	%r216, [%rd6+8];
	xor.b32  	%r342, %r342, %r216;
	ld.global.u32 	%r217, [%rd6+12];
	xor.b32  	%r341, %r341, %r217;
	ld.global.u32 	%r218, [%rd6+16];
	xor.b32  	%r340, %r340, %r218;
$L__BB0_9:
	and.b32  	%r220, %r210, 2;
	setp.eq.s32 	%p7, %r220, 0;
	@%p7 bra 	$L__BB0_11;
	ld.global.u32 	%r221, [%rd6+20];
	xor.b32  	%r344, %r344, %r221;
	ld.global.u32 	%r222, [%rd6+24];
	xor.b32  	%r343, %r343, %r222;
	ld.global.u32 	%r223, [%rd6+28];
	xor.b32  	%r342, %r342, %r223;
	ld.global.u32 	%r224, [%rd6+32];
	xor.b32  	%r341, %r341, %r224;
	ld.global.u32 	%r225, [%rd6+36];
	xor.b32  	%r340, %r340, %r225;
$L__BB0_11:
	and.b32  	%r227, %r210, 4;
	setp.eq.s32 	%p8, %r227, 0;
	@%p8 bra 	$L__BB0_13;
	ld.global.u32 	%r228, [%rd6+40];
	xor.b32  	%r344, %r344, %r228;
	ld.global.u32 	%r229, [%rd6+44];
	xor.b32  	%r343, %r343, %r229;
	ld.global.u32 	%r230, [%rd6+48];
	xor.b32  	%r342, %r342, %r230;
	ld.global.u32 	%r231, [%rd6+52];
	xor.b32  	%r341, %r341, %r231;
	ld.global.u32 	%r232, [%rd6+56];
	xor.b32  	%r340, %r340, %r232;
$L__BB0_13:
	and.b32  	%r234, %r210, 8;
	setp.eq.s32 	%p9, %r234, 0;
	@%p9 bra 	$L__BB0_15;
	ld.global.u32 	%r235, [%rd6+60];
	xor.b32  	%r344, %r344, %r235;
	ld.global.u32 	%r236, [%rd6+64];
	xor.b32  	%r343, %r343, %r236;
	ld.global.u32 	%r237, [%rd6+68];
	xor.b32  	%r342, %r342, %r237;
	ld.global.u32 	%r238, [%rd6+72];
	xor.b32  	%r341, %r341, %r238;
	ld.global.u32 	%r239, [%rd6+76];
	xor.b32  	%r340, %r340, %r239;
$L__BB0_15:
	and.b32  	%r241, %r210, 16;
	setp.eq.s32 	%p10, %r241, 0;
	@%p10 bra 	$L__BB0_17;
	ld.global.u32 	%r242, [%rd6+80];
	xor.b32  	%r344, %r344, %r242;
	ld.global.u32 	%r243, [%rd6+84];
	xor.b32  	%r343, %r343, %r243;
	ld.global.u32 	%r244, [%rd6+88];
	xor.b32  	%r342, %r342, %r244;
	ld.global.u32 	%r245, [%rd6+92];
	xor.b32  	%r341, %r341, %r245;
	ld.global.u32 	%r246, [%rd6+96];
	xor.b32  	%r340, %r340, %r246;
$L__BB0_17:
	and.b32  	%r248, %r210, 32;
	setp.eq.s32 	%p11, %r248, 0;
	@%p11 bra 	$L__BB0_19;
	ld.global.u32 	%r249, [%rd6+100];
	xor.b32  	%r344, %r344, %r249;
	ld.global.u32 	%r250, [%rd6+104];
	xor.b32  	%r343, %r343, %r250;
	ld.global.u32 	%r251, [%rd6+108];
	xor.b32  	%r342, %r342, %r251;
	ld.global.u32 	%r252, [%rd6+112];
	xor.b32  	%r341, %r341, %r252;
	ld.global.u32 	%r253, [%rd6+116];
	xor.b32  	%r340, %r340, %r253;
$L__BB0_19:
	and.b32  	%r255, %r210, 64;
	setp.eq.s32 	%p12, %r255, 0;
	@%p12 bra 	$L__BB0_21;
	ld.global.u32 	%r256, [%rd6+120];
	xor.b32  	%r344, %r344, %r256;
	ld.global.u32 	%r257, [%rd6+124];
	xor.b32  	%r343, %r343, %r257;
	ld.global.u32 	%r258, [%rd6+128];
	xor.b32  	%r342, %r342, %r258;
	ld.global.u32 	%r259, [%rd6+132];
	xor.b32  	%r341, %r341, %r259;
	ld.global.u32 	%r260, [%rd6+136];
	xor.b32  	%r340, %r340, %r260;
$L__BB0_21:
	and.b32  	%r262, %r210, 128;
	setp.eq.s32 	%p13, %r262, 0;
	@%p13 bra 	$L__BB0_23;
	ld.global.u32 	%r263, [%rd6+140];
	xor.b32  	%r344, %r344, %r263;
	ld.global.u32 	%r264, [%rd6+144];
	xor.b32  	%r343, %r343, %r264;
	ld.global.u32 	%r265, [%rd6+148];
	xor.b32  	%r342, %r342, %r265;
	ld.global.u32 	%r266, [%rd6+152];
	xor.b32  	%r341, %r341, %r266;
	ld.global.u32 	%r267, [%rd6+156];
	xor.b32  	%r340, %r340, %r267;
$L__BB0_23:
	and.b32  	%r269, %r210, 256;
	setp.eq.s32 	%p14, %r269, 0;
	@%p14 bra 	$L__BB0_25;
	ld.global.u32 	%r270, [%rd6+160];
	xor.b32  	%r344, %r344, %r270;
	ld.global.u32 	%r271, [%rd6+164];
	xor.b32  	%r343, %r343, %r271;
	ld.global.u32 	%r272, [%rd6+168];
	xor.b32  	%r342, %r342, %r272;
	ld.global.u32 	%r273, [%rd6+172];
	xor.b32  	%r341, %r341, %r273;
	ld.global.u32 	%r274, [%rd6+176];
	xor.b32  	%r340, %r340, %r274;
$L__BB0_25:
	and.b32  	%r276, %r210, 512;
	setp.eq.s32 	%p15, %r276, 0;
	@%p15 bra 	$L__BB0_27;
	ld.global.u32 	%r277, [%rd6+180];
	xor.b32  	%r344, %r344, %r277;
	ld.global.u32 	%r278, [%rd6+184];
	xor.b32  	%r343, %r343, %r278;
	ld.global.u32 	%r279, [%rd6+188];
	xor.b32  	%r342, %r342, %r279;
	ld.global.u32 	%r280, [%rd6+192];
	xor.b32  	%r341, %r341, %r280;
	ld.global.u32 	%r281, [%rd6+196];
	xor.b32  	%r340, %r340, %r281;
$L__BB0_27:
	and.b32  	%r283, %r210, 1024;
	setp.eq.s32 	%p16, %r283, 0;
	@%p16 bra 	$L__BB0_29;
	ld.global.u32 	%r284, [%rd6+200];
	xor.b32  	%r344, %r344, %r284;
	ld.global.u32 	%r285, [%rd6+204];
	xor.b32  	%r343, %r343, %r285;
	ld.global.u32 	%r286, [%rd6+208];
	xor.b32  	%r342, %r342, %r286;
	ld.global.u32 	%r287, [%rd6+212];
	xor.b32  	%r341, %r341, %r287;
	ld.global.u32 	%r288, [%rd6+216];
	xor.b32  	%r340, %r340, %r288;
$L__BB0_29:
	and.b32  	%r290, %r210, 2048;
	setp.eq.s32 	%p17, %r290, 0;
	@%p17 bra 	$L__BB0_31;
	ld.global.u32 	%r291, [%rd6+220];
	xor.b32  	%r344, %r344, %r291;
	ld.global.u32 	%r292, [%rd6+224];
	xor.b32  	%r343, %r343, %r292;
	ld.global.u32 	%r293, [%rd6+228];
	xor.b32  	%r342, %r342, %r293;
	ld.global.u32 	%r294, [%rd6+232];
	xor.b32  	%r341, %r341, %r294;
	ld.global.u32 	%r295, [%rd6+236];
	xor.b32  	%r340, %r340, %r295;
$L__BB0_31:
	and.b32  	%r297, %r210, 4096;
	setp.eq.s32 	%p18, %r297, 0;
	@%p18 bra 	$L__BB0_33;
	ld.global.u32 	%r298, [%rd6+240];
	xor.b32  	%r344, %r344, %r298;
	ld.global.u32 	%r299, [%rd6+244];
	xor.b32  	%r343, %r343, %r299;
	ld.global.u32 	%r300, [%rd6+248];
	xor.b32  	%r342, %r342, %r300;
	ld.global.u32 	%r301, [%rd6+252];
	xor.b32  	%r341, %r341, %r301;
	ld.global.u32 	%r302, [%rd6+256];
	xor.b32  	%r340, %r340, %r302;
$L__BB0_33:
	and.b32  	%r304, %r210, 8192;
	setp.eq.s32 	%p19, %r304, 0;
	@%p19 bra 	$L__BB0_35;
	ld.global.u32 	%r305, [%rd6+260];
	xor.b32  	%r344, %r344, %r305;
	ld.global.u32 	%r306, [%rd6+264];
	xor.b32  	%r343, %r343, %r306;
	ld.global.u32 	%r307, [%rd6+268];
	xor.b32  	%r342, %r342, %r307;
	ld.global.u32 	%r308, [%rd6+272];
	xor.b32  	%r341, %r341, %r308;
	ld.global.u32 	%r309, [%rd6+276];
	xor.b32  	%r340, %r340, %r309;
$L__BB0_35:
	and.b32  	%r311, %r210, 16384;
	setp.eq.s32 	%p20, %r311, 0;
	@%p20 bra 	$L__BB0_37;
	ld.global.u32 	%r312, [%rd6+280];
	xor.b32  	%r344, %r344, %r312;
	ld.global.u32 	%r313, [%rd6+284];
	xor.b32  	%r343, %r343, %r313;
	ld.global.u32 	%r314, [%rd6+288];
	xor.b32  	%r342, %r342, %r314;
	ld.global.u32 	%r315, [%rd6+292];
	xor.b32  	%r341, %r341, %r315;
	ld.global.u32 	%r316, [%rd6+296];
	xor.b32  	%r340, %r340, %r316;
$L__BB0_37:
	and.b32  	%r318, %r210, 32768;
	setp.eq.s32 	%p21, %r318, 0;
	@%p21 bra 	$L__BB0_39;
	ld.global.u32 	%r319, [%rd6+300];
	xor.b32  	%r344, %r344, %r319;
	ld.global.u32 	%r320, [%rd6+304];
	xor.b32  	%r343, %r343, %r320;
	ld.global.u32 	%r321, [%rd6+308];
	xor.b32  	%r342, %r342, %r321;
	ld.global.u32 	%r322, [%rd6+312];
	xor.b32  	%r341, %r341, %r322;
	ld.global.u32 	%r323, [%rd6+316];
	xor.b32  	%r340, %r340, %r323;
$L__BB0_39:
	add.s32 	%r339, %r339, 16;
	setp.ne.s32 	%p22, %r339, 32;
	@%p22 bra 	$L__BB0_7;
	mad.lo.s32 	%r324, %r333, -31, %r12;
	add.s32 	%r333, %r324, 1;
	setp.ne.s32 	%p23, %r333, 5;
	@%p23 bra 	$L__BB0_6;
	st.u32 	[%rd9+4], %r344;
	st.u32 	[%rd9+8], %r343;
	st.u32 	[%rd9+12], %r342;
	st.u32 	[%rd9+16], %r341;
	st.u32 	[%rd9+20], %r340;
	add.s32 	%r327, %r327, 1;
	setp.lt.u32 	%p24, %r327, %r3;
	@%p24 bra 	$L__BB0_5;
$L__BB0_42:
	shr.u64 	%rd7, %rd19, 2;
	add.s32 	%r326, %r326, 1;
	setp.gt.u64 	%p25, %rd19, 3;
	mov.u64 	%rd19, %rd7;
	@%p25 bra 	$L__BB0_3;
$L__BB0_43:
	mov.b32 	%r325, 0;
	st.v2.u32 	[%rd9+24], {%r325, %r325};
	st.u32 	[%rd9+32], %r325;
	mov.b64 	%rd15, 0;
	st.u64 	[%rd9+40], %rd15;
	cvta.to.global.u64 	%rd16, %rd8;
	shl.b64 	%rd17, %rd2, 3;
	add.s64 	%rd18, %rd16, %rd17;
	st.global.u64 	[%rd18], %rd9;
$L__BB0_44:
	ret;

}
	// .globl	gpu_curand_deinit
.visible .entry gpu_curand_deinit(
	.param .u64 .ptr .align 1 gpu_curand_deinit_param_0
)
{
	.reg .pred 	%p<2>;
	.reg .b32 	%r<14>;
	.reg .b64 	%rd<6>;

	ld.param.u64 	%rd1, [gpu_curand_deinit_param_0];
	mov.u32 	%r2, %ctaid.x;
	mov.u32 	%r3, %ctaid.y;
	mov.u32 	%r4, %nctaid.x;
	mad.lo.s32 	%r5, %r3, %r4, %r2;
	mov.u32 	%r6, %tid.x;
	mov.u32 	%r7, %tid.y;
	mov.u32 	%r8, %ntid.x;
	mov.u32 	%r9, %tid.z;
	mov.u32 	%r10, %ntid.y;
	mov.u32 	%r11, %ntid.z;
	mad.lo.s32 	%r12, %r5, %r11, %r9;
	mad.lo.s32 	%r13, %r12, %r10, %r7;
	mad.lo.s32 	%r1, %r13, %r8, %r6;
	setp.gt.s32 	%p1, %r1, 127;
	@%p1 bra 	$L__BB1_2;
	cvta.to.global.u64 	%rd2, %rd1;
	mul.wide.s32 	%rd3, %r1, 8;
	add.s64 	%rd4, %rd2, %rd3;
	ld.global.u64 	%rd5, [%rd4];
	{ // callseq 1, 0
	.param .b64 param0;
	st.param.b64 	[param0], %rd5;
	call.uni 
	free, 
	(
	param0
	);
	} // callseq 1
$L__BB1_2:
	ret;

}
	// .globl	gpu_trunc_norm
.visible .entry gpu_trunc_norm(
	.param .u32 gpu_trunc_norm_param_0,
	.param .u64 .ptr .align 1 gpu_trunc_norm_param_1,
	.param .u64 .ptr .align 1 gpu_trunc_norm_param_2,
	.param .u64 .ptr .align 1 gpu_trunc_norm_param_3,
	.param .u64 .ptr .align 1 gpu_trunc_norm_param_4,
	.param .u64 .ptr .align 1 gpu_trunc_norm_param_5,
	.param .u64 .ptr .align 1 gpu_trunc_norm_param_6
)
{
	.reg .pred 	%p<63>;
	.reg .b32 	%r<195>;
	.reg .b32 	%f<411>;
	.reg .b64 	%rd<29>;

	ld.param.u32 	%r41, [gpu_trunc_norm_param_0];
	ld.param.u64 	%rd7, [gpu_trunc_norm_param_1];
	ld.param.u64 	%rd12, [gpu_trunc_norm_param_2];
	ld.param.u64 	%rd8, [gpu_trunc_norm_param_3];
	ld.param.u64 	%rd9, [gpu_trunc_norm_param_4];
	ld.param.u64 	%rd10, [gpu_trunc_norm_param_5];
	ld.param.u64 	%rd11, [gpu_trunc_norm_param_6];
	cvta.to.global.u64 	%rd1, %rd12;
	mov.u32 	%r42, %ctaid.x;
	mov.u32 	%r43, %ctaid.y;
	mov.u32 	%r44, %nctaid.x;
	mad.lo.s32 	%r45, %r43, %r44, %r42;
	mov.u32 	%r46, %tid.x;
	mov.u32 	%r47, %tid.y;
	mov.u32 	%r48, %ntid.x;
	mov.u32 	%r49, %tid.z;
	mov.u32 	%r50, %ntid.y;
	mov.u32 	%r51, %ntid.z;
	mad.lo.s32 	%r52, %r45, %r51, %r49;
	mad.lo.s32 	%r53, %r52, %r50, %r47;
	mad.lo.s32 	%r1, %r53, %r48, %r46;
	setp.ge.s32 	%p1, %r1, %r41;
	@%p1 bra 	$L__BB2_19;
	cvta.to.global.u64 	%rd13, %rd7;
	cvta.to.global.u64 	%rd14, %rd8;
	cvta.to.global.u64 	%rd15, %rd11;
	shr.s32 	%r54, %r1, 31;
	shr.u32 	%r55, %r54, 25;
	add.s32 	%r56, %r1, %r55;
	and.b32  	%r57, %r56, -128;
	sub.s32 	%r58, %r1, %r57;
	mul.wide.s32 	%rd16, %r58, 8;
	add.s64 	%rd17, %rd15, %rd16;
	ld.global.u64 	%rd18, [%rd17];
	cvta.to.global.u64 	%rd2, %rd18;
	mul.wide.s32 	%rd19, %r1, 4;
	add.s64 	%rd3, %rd14, %rd19;
	ld.global.f32 	%f1, [%rd3];
	abs.f32 	%f37, %f1;
	setp.equ.f32 	%p2, %f37, 0f7F800000;
	cvta.to.global.u64 	%rd20, %rd9;
	add.s64 	%rd4, %rd20, %rd19;
	add.s64 	%rd5, %rd13, %rd19;
	@%p2 bra 	$L__BB2_9;
	ld.global.f32 	%f407, [%rd4];
$L__BB2_3:
	abs.f32 	%f205, %f407;
	setp.ne.f32 	%p28, %f205, 0f7F800000;
	@%p28 bra 	$L__BB2_24;
	ld.global.f32 	%f18, [%rd5];
	setp.ltu.f32 	%p29, %f1, %f18;
	@%p29 bra 	$L__BB2_24;
	add.s64 	%rd24, %rd1, %rd19;
	ld.global.f32 	%f19, [%rd24];
	sub.f32 	%f206, %f1, %f18;
	div.rn.f32 	%f207, %f206, %f19;
	setp.lt.f32 	%p30, %f207, 0f00000000;
	selp.f32 	%f20, 0fBF800000, 0f3F800000, %p30;
	mul.f32 	%f21, %f207, %f20;
	abs.f32 	%f208, %f21;
	setp.lt.f32 	%p31, %f208, 0f00800000;
	mul.f32 	%f210, %f208, 0f4B800000;
	selp.f32 	%f211, %f210, %f208, %p31;
	selp.f32 	%f212, 0fC1C00000, 0f00000000, %p31;
	mov.b32 	%r104, %f211;
	add.s32 	%r105, %r104, -1060439283;
	and.b32  	%r106, %r105, -8388608;
	sub.s32 	%r107, %r104, %r106;
	mov.b32 	%f213, %r107;
	cvt.rn.f32.s32 	%f214, %r106;
	fma.rn.f32 	%f215, %f214, 0f34000000, %f212;
	add.f32 	%f216, %f213, 0fBF800000;
	add.f32 	%f217, %f213, 0f3F800000;
	rcp.approx.ftz.f32 	%f218, %f217;
	add.f32 	%f219, %f216, %f216;
	mul.f32 	%f220, %f219, %f218;
	mul.f32 	%f221, %f220, %f220;
	sub.f32 	%f222, %f216, %f220;
	add.f32 	%f223, %f222, %f222;
	neg.f32 	%f224, %f220;
	fma.rn.f32 	%f225, %f224, %f216, %f223;
	mul.rn.f32 	%f226, %f218, %f225;
	fma.rn.f32 	%f227, %f221, 0f3A2C32E4, 0f3B52E7DB;
	fma.rn.f32 	%f228, %f227, %f221, 0f3C93BB73;
	fma.rn.f32 	%f229, %f228, %f221, 0f3DF6384F;
	mul.rn.f32 	%f230, %f229, %f221;
	fma.rn.f32 	%f231, %f220, 0f3FB8AA3B, %f215;
	sub.f32 	%f232, %f215, %f231;
	fma.rn.f32 	%f233, %f220, 0f3FB8AA3B, %f232;
	fma.rn.f32 	%f234, %f226, 0f3FB8AA3B, %f233;
	fma.rn.f32 	%f235, %f220, 0f32A55E34, %f234;
	mul.f32 	%f236, %f230, 0f40400000;
	fma.rn.f32 	%f237, %f236, %f226, %f235;
	fma.rn.f32 	%f238, %f230, %f220, %f237;
	add.rn.f32 	%f239, %f231, %f238;
	neg.f32 	%f240, %f231;
	add.rn.f32 	%f241, %f239, %f240;
	neg.f32 	%f242, %f241;
	add.rn.f32 	%f243, %f238, %f242;
	mov.f32 	%f244, 0f40000000;
	mul.rn.f32 	%f245, %f239, %f244;
	neg.f32 	%f246, %f245;
	fma.rn.f32 	%f247, %f239, 0f40000000, %f246;
	fma.rn.f32 	%f248, %f243, 0f40000000, %f247;
	cvt.rni.f32.f32 	%f249, %f245;
	sub.f32 	%f250, %f245, %f249;
	add.f32 	%f251, %f250, %f248;
	fma.rn.f32 	%f252, %f251, 0f391FCB8E, 0f3AAF85ED;
	fma.rn.f32 	%f253, %f252, %f251, 0f3C1D9856;
	fma.rn.f32 	%f254, %f253, %f251, 0f3D6357BB;
	fma.rn.f32 	%f255, %f254, %f251, 0f3E75FDEC;
	fma.rn.f32 	%f256, %f255, %f251, 0f3F317218;
	fma.rn.f32 	%f257, %f256, %f251, 0f3F800000;
	cvt.rzi.s32.f32 	%r108, %f249;
	setp.gt.f32 	%p32, %f249, 0f00000000;
	selp.b32 	%r109, 0, -2097152000, %p32;
	add.s32 	%r110, %r109, 2130706432;
	mov.b32 	%f258, %r110;
	mul.f32 	%f259, %f257, %f258;
	shl.b32 	%r111, %r108, 23;
	sub.s32 	%r112, %r111, %r109;
	mov.b32 	%f260, %r112;
	mul.f32 	%f261, %f259, %f260;
	abs.f32 	%f262, %f245;
	setp.gt.f32 	%p33, %f262, 0f43180000;
	setp.lt.f32 	%p34, %f245, 0f00000000;
	selp.f32 	%f263, 0f00000000, 0f7F800000, %p34;
	selp.f32 	%f264, %f263, %f261, %p33;
	setp.eq.f32 	%p35, %f21, 0f3F800000;
	setp.nan.f32 	%p36, %f208, %f208;
	setp.eq.f32 	%p37, %f21, 0f00000000;
	setp.eq.f32 	%p38, %f208, 0f7F800000;
	add.f32 	%f265, %f21, %f21;
	mov.b32 	%r113, %f265;
	and.b32  	%r114, %r113, 2147483647;
	mov.b32 	%f266, %r114;
	add.rn.f32 	%f267, %f21, %f244;
	ld.global.v2.u32 	{%r185, %r190}, [%rd2];
	ld.global.v2.u32 	{%r189, %r188}, [%rd2+8];
	ld.global.v2.u32 	{%r187, %r186}, [%rd2+16];
	selp.f32 	%f268, %f266, %f264, %p38;
	selp.f32 	%f269, %f266, %f268, %p37;
	selp.f32 	%f270, %f267, %f269, %p36;
	add.f32 	%f271, %f270, 0f40800000;
	selp.f32 	%f272, 0f40A00000, %f271, %p35;
	sqrt.rn.f32 	%f273, %f272;
	add.f32 	%f274, %f21, %f273;
	mul.f32 	%f22, %f274, 0f3F000000;
	mov.b32 	%r191, 0;
$L__BB2_6:
	mov.u32 	%r31, %r191;
	mov.u32 	%r30, %r190;
	mov.u32 	%r29, %r189;
	mov.u32 	%r190, %r188;
	mov.u32 	%r189, %r187;
	mov.u32 	%r188, %r186;
	shr.u32 	%r115, %r30, 2;
	xor.b32  	%r116, %r115, %r30;
	shl.b32 	%r117, %r188, 4;
	shl.b32 	%r118, %r116, 1;
	xor.b32  	%r119, %r118, %r117;
	xor.b32  	%r120, %r119, %r116;
	xor.b32  	%r187, %r120, %r188;
	add.s32 	%r121, %r185, %r187;
	add.s32 	%r122, %r121, 362437;
	cvt.rn.f32.u32 	%f276, %r122;
	fma.rn.f32 	%f277, %f276, 0f2F800000, 0f2F000000;
	mov.f32 	%f408, 0f3F800000;
	sub.f32 	%f278, %f408, %f277;
	setp.lt.f32 	%p39, %f278, 0f00800000;
	mul.f32 	%f279, %f278, 0f4B000000;
	selp.f32 	%f280, %f279, %f278, %p39;
	selp.f32 	%f281, 0fC1B80000, 0f00000000, %p39;
	mov.b32 	%r123, %f280;
	add.s32 	%r124, %r123, -1059760811;
	and.b32  	%r125, %r124, -8388608;
	sub.s32 	%r126, %r123, %r125;
	mov.b32 	%f282, %r126;
	cvt.rn.f32.s32 	%f283, %r125;
	fma.rn.f32 	%f284, %f283, 0f34000000, %f281;
	add.f32 	%f285, %f282, 0fBF800000;
	fma.rn.f32 	%f286, %f285, 0fBE055027, 0f3E1039F6;
	fma.rn.f32 	%f287, %f286, %f285, 0fBDF8CDCC;
	fma.rn.f32 	%f288, %f287, %f285, 0f3E0F2955;
	fma.rn.f32 	%f289, %f288, %f285, 0fBE2AD8B9;
	fma.rn.f32 	%f290, %f289, %f285, 0f3E4CED0B;
	fma.rn.f32 	%f291, %f290, %f285, 0fBE7FFF22;
	fma.rn.f32 	%f292, %f291, %f285, 0f3EAAAA78;
	fma.rn.f32 	%f293, %f292, %f285, 0fBF000000;
	mul.f32 	%f294, %f285, %f293;
	fma.rn.f32 	%f295, %f294, %f285, %f285;
	fma.rn.f32 	%f296, %f284, 0f3F317218, %f295;
	setp.gt.u32 	%p40, %r123, 2139095039;
	fma.rn.f32 	%f297, %f280, 0f7F800000, 0f7F800000;
	selp.f32 	%f298, %f297, %f296, %p40;
	setp.eq.f32 	%p41, %f280, 0f00000000;
	selp.f32 	%f299, 0fFF800000, %f298, %p41;
	div.rn.f32 	%f300, %f299, %f22;
	sub.f32 	%f23, %f21, %f300;
	sub.f32 	%f24, %f23, %f22;
	abs.f32 	%f25, %f24;
	setp.eq.f32 	%p42, %f24, 0f3F800000;
	@%p42 bra 	$L__BB2_22;
	setp.num.f32 	%p43, %f25, %f25;
	@%p43 bra 	$L__BB2_20;
	mov.f32 	%f356, 0f40000000;
	add.rn.f32 	%f408, %f24, %f356;
	bra.uni 	$L__BB2_22;
$L__BB2_9:
	ld.global.f32 	%f407, [%rd4];
	ld.global.f32 	%f4, [%rd5];
	setp.gtu.f32 	%p3, %f407, %f4;
	@%p3 bra 	$L__BB2_3;
	add.s64 	%rd22, %rd1, %rd19;
	ld.global.f32 	%f5, [%rd22];
	sub.f32 	%f38, %f407, %f4;
	div.rn.f32 	%f39, %f38, %f5;
	setp.lt.f32 	%p4, %f39, 0f00000000;
	selp.f32 	%f6, 0fBF800000, 0f3F800000, %p4;
	mul.f32 	%f7, %f39, %f6;
	abs.f32 	%f40, %f7;
	setp.lt.f32 	%p5, %f40, 0f00800000;
	mul.f32 	%f42, %f40, 0f4B800000;
	selp.f32 	%f43, %f42, %f40, %p5;
	selp.f32 	%f44, 0fC1C00000, 0f00000000, %p5;
	mov.b32 	%r60, %f43;
	add.s32 	%r61, %r60, -1060439283;
	and.b32  	%r62, %r61, -8388608;
	sub.s32 	%r63, %r60, %r62;
	mov.b32 	%f45, %r63;
	cvt.rn.f32.s32 	%f46, %r62;
	fma.rn.f32 	%f47, %f46, 0f34000000, %f44;
	add.f32 	%f48, %f45, 0fBF800000;
	add.f32 	%f49, %f45, 0f3F800000;
	rcp.approx.ftz.f32 	%f50, %f49;
	add.f32 	%f51, %f48, %f48;
	mul.f32 	%f52, %f51, %f50;
	mul.f32 	%f53, %f52, %f52;
	sub.f32 	%f54, %f48, %f52;
	add.f32 	%f55, %f54, %f54;
	neg.f32 	%f56, %f52;
	fma.rn.f32 	%f57, %f56, %f48, %f55;
	mul.rn.f32 	%f58, %f50, %f57;
	fma.rn.f32 	%f59, %f53, 0f3A2C32E4, 0f3B52E7DB;
	fma.rn.f32 	%f60, %f59, %f53, 0f3C93BB73;
	fma.rn.f32 	%f61, %f60, %f53, 0f3DF6384F;
	mul.rn.f32 	%f62, %f61, %f53;
	fma.rn.f32 	%f63, %f52, 0f3FB8AA3B, %f47;
	sub.f32 	%f64, %f47, %f63;
	fma.rn.f32 	%f65, %f52, 0f3FB8AA3B, %f64;
	fma.rn.f32 	%f66, %f58, 0f3FB8AA3B, %f65;
	fma.rn.f32 	%f67, %f52, 0f32A55E34, %f66;
	mul.f32 	%f68, %f62, 0f40400000;
	fma.rn.f32 	%f69, %f68, %f58, %f67;
	fma.rn.f32 	%f70, %f62, %f52, %f69;
	add.rn.f32 	%f71, %f63, %f70;
	neg.f32 	%f72, %f63;
	add.rn.f32 	%f73, %f71, %f72;
	neg.f32 	%f74, %f73;
	add.rn.f32 	%f75, %f70, %f74;
	mov.f32 	%f76, 0f40000000;
	mul.rn.f32 	%f77, %f71, %f76;
	neg.f32 	%f78, %f77;
	fma.rn.f32 	%f79, %f71, 0f40000000, %f78;
	fma.rn.f32 	%f80, %f75, 0f40000000, %f79;
	cvt.rni.f32.f32 	%f81, %f77;
	sub.f32 	%f82, %f77, %f81;
	add.f32 	%f83, %f82, %f80;
	fma.rn.f32 	%f84, %f83, 0f391FCB8E, 0f3AAF85ED;
	fma.rn.f32 	%f85, %f84, %f83, 0f3C1D9856;
	fma.rn.f32 	%f86, %f85, %f83, 0f3D6357BB;
	fma.rn.f32 	%f87, %f86, %f83, 0f3E75FDEC;
	fma.rn.f32 	%f88, %f87, %f83, 0f3F317218;
	fma.rn.f32 	%f89, %f88, %f83, 0f3F800000;
	cvt.rzi.s32.f32 	%r64, %f81;
	setp.gt.f32 	%p6, %f81, 0f00000000;
	selp.b32 	%r65, 0, -2097152000, %p6;
	add.s32 	%r66, %r65, 2130706432;
	mov.b32 	%f90, %r66;
	mul.f32 	%f91, %f89, %f90;
	shl.b32 	%r67, %r64, 23;
	sub.s32 	%r68, %r67, %r65;
	mov.b32 	%f92, %r68;
	mul.f32 	%f93, %f91, %f92;
	abs.f32 	%f94, %f77;
	setp.gt.f32 	%p7, %f94, 0f43180000;
	setp.lt.f32 	%p8, %f77, 0f00000000;
	selp.f32 	%f95, 0f00000000, 0f7F800000, %p8;
	selp.f32 	%f96, %f95, %f93, %p7;
	setp.eq.f32 	%p9, %f7, 0f3F800000;
	setp.nan.f32 	%p10, %f40, %f40;
	setp.eq.f32 	%p11, %f7, 0f00000000;
	setp.eq.f32 	%p12, %f40, 0f7F800000;
	add.f32 	%f97, %f7, %f7;
	mov.b32 	%r69, %f97;
	and.b32  	%r70, %r69, 2147483647;
	mov.b32 	%f98, %r70;
	add.rn.f32 	%f99, %f7, %f76;
	ld.global.v2.u32 	{%r178, %r183}, [%rd2];
	ld.global.v2.u32 	{%r182, %r181}, [%rd2+8];
	ld.global.v2.u32 	{%r180, %r179}, [%rd2+16];
	selp.f32 	%f100, %f98, %f96, %p12;
	selp.f32 	%f101, %f98, %f100, %p11;
	selp.f32 	%f102, %f99, %f101, %p10;
	add.f32 	%f103, %f102, 0f40800000;
	selp.f32 	%f104, 0f40A00000, %f103, %p9;
	sqrt.rn.f32 	%f105, %f104;
	add.f32 	%f106, %f7, %f105;
	mul.f32 	%f8, %f106, 0f3F000000;
	mov.b32 	%r184, 0;
$L__BB2_11:
	mov.u32 	%r14, %r184;
	mov.u32 	%r13, %r183;
	mov.u32 	%r12, %r182;
	mov.u32 	%r183, %r181;
	mov.u32 	%r182, %r180;
	mov.u32 	%r181, %r179;
	shr.u32 	%r71, %r13, 2;
	xor.b32  	%r72, %r71, %r13;
	shl.b32 	%r73, %r181, 4;
	shl.b32 	%r74, %r72, 1;
	xor.b32  	%r75, %r74, %r73;
	xor.b32  	%r76, %r75, %r72;
	xor.b32  	%r180, %r76, %r181;
	add.s32 	%r77, %r178, %r180;
	add.s32 	%r78, %r77, 362437;
	cvt.rn.f32.u32 	%f108, %r78;
	fma.rn.f32 	%f109, %f108, 0f2F800000, 0f2F000000;
	mov.f32 	%f406, 0f3F800000;
	sub.f32 	%f110, %f406, %f109;
	setp.lt.f32 	%p13, %f110, 0f00800000;
	mul.f32 	%f111, %f110, 0f4B000000;
	selp.f32 	%f112, %f111, %f110, %p13;
	selp.f32 	%f113, 0fC1B80000, 0f00000000, %p13;
	mov.b32 	%r79, %f112;
	add.s32 	%r80, %r79, -1059760811;
	and.b32  	%r81, %r80, -8388608;
	sub.s32 	%r82, %r79, %r81;
	mov.b32 	%f114, %r82;
	cvt.rn.f32.s32 	%f115, %r81;
	fma.rn.f32 	%f116, %f115, 0f34000000, %f113;
	add.f32 	%f117, %f114, 0fBF800000;
	fma.rn.f32 	%f118, %f117, 0fBE055027, 0f3E1039F6;
	fma.rn.f32 	%f119, %f118, %f117, 0fBDF8CDCC;
	fma.rn.f32 	%f120, %f119, %f117, 0f3E0F2955;
	fma.rn.f32 	%f121, %f120, %f117, 0fBE2AD8B9;
	fma.rn.f32 	%f122, %f121, %f117, 0f3E4CED0B;
	fma.rn.f32 	%f123, %f122, %f117, 0fBE7FFF22;
	fma.rn.f32 	%f124, %f123, %f117, 0f3EAAAA78;
	fma.rn.f32 	%f125, %f124, %f117, 0fBF000000;
	mul.f32 	%f126, %f117, %f125;
	fma.rn.f32 	%f127, %f126, %f117, %f117;
	fma.rn.f32 	%f128, %f116, 0f3F317218, %f127;
	setp.gt.u32 	%p14, %r79, 2139095039;
	fma.rn.f32 	%f129, %f112, 0f7F800000, 0f7F800000;
	selp.f32 	%f130, %f129, %f128, %p14;
	setp.eq.f32 	%p15, %f112, 0f00000000;
	selp.f32 	%f131, 0fFF800000, %f130, %p15;
	div.rn.f32 	%f132, %f131, %f8;
	sub.f32 	%f9, %f7, %f132;
	sub.f32 	%f10, %f9, %f8;
	abs.f32 	%f11, %f10;
	setp.eq.f32 	%p16, %f10, 0f3F800000;
	@%p16 bra 	$L__BB2_16;
	setp.num.f32 	%p17, %f11, %f11;
	@%p17 bra 	$L__BB2_14;
	mov.f32 	%f188, 0f40000000;
	add.rn.f32 	%f406, %f10, %f188;
	bra.uni 	$L__BB2_16;
$L__BB2_14:
	setp.lt.f32 	%p18, %f11, 0f00800000;
	mul.f32 	%f133, %f11, 0f4B800000;
	selp.f32 	%f134, %f133, %f11, %p18;
	mov.b32 	%r83, %f134;
	add.s32 	%r84, %r83, -1060439283;
	and.b32  	%r85, %r84, -8388608;
	sub.s32 	%r86, %r83, %r85;
	mov.b32 	%f135, %r86;
	cvt.rn.f32.s32 	%f136, %r85;
	selp.f32 	%f137, 0fC1C00000, 0f00000000, %p18;
	fma.rn.f32 	%f138, %f136, 0f34000000, %f137;
	add.f32 	%f139, %f135, 0fBF800000;
	add.f32 	%f140, %f135, 0f3F800000;
	rcp.approx.ftz.f32 	%f141, %f140;
	add.f32 	%f142, %f139, %f139;
	mul.f32 	%f143, %f142, %f141;
	mul.f32 	%f144, %f143, %f143;
	neg.f32 	%f145, %f143;
	sub.f32 	%f146, %f139, %f143;
	add.f32 	%f147, %f146, %f146;
	fma.rn.f32 	%f148, %f145, %f139, %f147;
	mul.rn.f32 	%f149, %f141, %f148;
	fma.rn.f32 	%f150, %f144, 0f3A2C32E4, 0f3B52E7DB;
	fma.rn.f32 	%f151, %f150, %f144, 0f3C93BB73;
	fma.rn.f32 	%f152, %f151, %f144, 0f3DF6384F;
	mul.rn.f32 	%f153, %f152, %f144;
	fma.rn.f32 	%f154, %f143, 0f3FB8AA3B, %f138;
	mul.f32 	%f155, %f153, 0f40400000;
	sub.f32 	%f156, %f138, %f154;
	fma.rn.f32 	%f157, %f143, 0f3FB8AA3B, %f156;
	fma.rn.f32 	%f158, %f149, 0f3FB8AA3B, %f157;
	fma.rn.f32 	%f159, %f143, 0f32A55E34, %f158;
	fma.rn.f32 	%f160, %f155, %f149, %f159;
	fma.rn.f32 	%f161, %f153, %f143, %f160;
	add.rn.f32 	%f162, %f154, %f161;
	mov.f32 	%f163, 0f40000000;
	mul.rn.f32 	%f164, %f162, %f163;
	cvt.rni.f32.f32 	%f165, %f164;
	sub.f32 	%f166, %f164, %f165;
	neg.f32 	%f167, %f164;
	fma.rn.f32 	%f168, %f162, 0f40000000, %f167;
	neg.f32 	%f169, %f154;
	add.rn.f32 	%f170, %f162, %f169;
	neg.f32 	%f171, %f170;
	add.rn.f32 	%f172, %f161, %f171;
	fma.rn.f32 	%f173, %f172, 0f40000000, %f168;
	add.f32 	%f174, %f166, %f173;
	setp.gt.f32 	%p19, %f165, 0f00000000;
	selp.b32 	%r87, 0, -2097152000, %p19;
	setp.neu.f32 	%p20, %f10, 0f00000000;
	setp.neu.f32 	%p21, %f11, 0f7F800000;
	setp.lt.f32 	%p22, %f164, 0f00000000;
	selp.f32 	%f175, 0f00000000, 0f7F800000, %p22;
	abs.f32 	%f176, %f164;
	setp.gt.f32 	%p23, %f176, 0f43180000;
	cvt.rzi.s32.f32 	%r88, %f165;
	shl.b32 	%r89, %r88, 23;
	sub.s32 	%r90, %r89, %r87;
	mov.b32 	%f177, %r90;
	add.s32 	%r91, %r87, 2130706432;
	mov.b32 	%f178, %r91;
	fma.rn.f32 	%f179, %f174, 0f391FCB8E, 0f3AAF85ED;
	fma.rn.f32 	%f180, %f179, %f174, 0f3C1D9856;
	fma.rn.f32 	%f181, %f180, %f174, 0f3D6357BB;
	fma.rn.f32 	%f182, %f181, %f174, 0f3E75FDEC;
	fma.rn.f32 	%f183, %f182, %f174, 0f3F317218;
	fma.rn.f32 	%f184, %f183, %f174, 0f3F800000;
	mul.f32 	%f185, %f184, %f178;
	mul.f32 	%f186, %f185, %f177;
	selp.f32 	%f406, %f175, %f186, %p23;
	and.pred  	%p24, %p20, %p21;
	@%p24 bra 	$L__BB2_16;
	add.f32 	%f187, %f10, %f10;
	mov.b32 	%r92, %f187;
	and.b32  	%r93, %r92, 2147483647;
	mov.b32 	%f406, %r93;
$L__BB2_16:
	mul.f32 	%f189, %f406, 0fBF000000;
	fma.rn.f32 	%f190, %f189, 0f3BBB989D, 0f3F000000;
	cvt.sat.f32.f32 	%f191, %f190;
	mov.f32 	%f192, 0f4B400001;
	mov.f32 	%f193, 0f437C0000;
	fma.rm.f32 	%f194, %f191, %f193, %f192;
	add.f32 	%f195, %f194, 0fCB40007F;
	neg.f32 	%f196, %f195;
	fma.rn.f32 	%f197, %f189, 0f3FB8AA3B, %f196;
	fma.rn.f32 	%f198, %f189, 0f32A57060, %f197;
	mov.b32 	%r94, %f194;
	shl.b32 	%r95, %r94, 23;
	mov.b32 	%f199, %r95;
	ex2.approx.ftz.f32 	%f200, %f198;
	mul.f32 	%f201, %f200, %f199;
	shr.u32 	%r96, %r12, 2;
	xor.b32  	%r97, %r96, %r12;
	shl.b32 	%r98, %r180, 4;
	shl.b32 	%r99, %r97, 1;
	xor.b32  	%r100, %r99, %r98;
	xor.b32  	%r101, %r100, %r97;
	xor.b32  	%r179, %r101, %r180;
	add.s32 	%r178, %r178, 724874;
	add.s32 	%r102, %r179, %r178;
	cvt.rn.f32.u32 	%f202, %r102;
	fma.rn.f32 	%f203, %f202, 0f2F800000, 0f2F000000;
	setp.gtu.f32 	%p25, %f203, %f201;
	add.s32 	%r184, %r14, 1;
	setp.lt.u32 	%p26, %r14, 99;
	and.pred  	%p27, %p25, %p26;
	@%p27 bra 	$L__BB2_11;
	st.global.v2.u32 	[%rd2+8], {%r182, %r181};
	st.global.v2.u32 	[%rd2+16], {%r180, %r179};
	st.global.v2.u32 	[%rd2], {%r178, %r183};
	mul.f32 	%f204, %f5, %f6;
	fma.rn.f32 	%f410, %f204, %f9, %f4;
$L__BB2_18:
	cvta.to.global.u64 	%rd26, %rd10;
	add.s64 	%rd28, %rd26, %rd19;
	st.global.f32 	[%rd28], %f410;
$L__BB2_19:
	ret;
$L__BB2_20:
	setp.lt.f32 	%p44, %f25, 0f00800000;
	mul.f32 	%f301, %f25, 0f4B800000;
	selp.f32 	%f302, %f301, %f25, %p44;
	mov.b32 	%r127, %f302;
	add.s32 	%r128, %r127, -1060439283;
	and.b32  	%r129, %r128, -8388608;
	sub.s32 	%r130, %r127, %r129;
	mov.b32 	%f303, %r130;
	cvt.rn.f32.s32 	%f304, %r129;
	selp.f32 	%f305, 0fC1C00000, 0f00000000, %p44;
	fma.rn.f32 	%f306, %f304, 0f34000000, %f305;
	add.f32 	%f307, %f303, 0fBF800000;
	add.f32 	%f308, %f303, 0f3F800000;
	rcp.approx.ftz.f32 	%f309, %f308;
	add.f32 	%f310, %f307, %f307;
	mul.f32 	%f311, %f310, %f309;
	mul.f32 	%f312, %f311, %f311;
	neg.f32 	%f313, %f311;
	sub.f32 	%f314, %f307, %f311;
	add.f32 	%f315, %f314, %f314;
	fma.rn.f32 	%f316, %f313, %f307, %f315;
	mul.rn.f32 	%f317, %f309, %f316;
	fma.rn.f32 	%f318, %f312, 0f3A2C32E4, 0f3B52E7DB;
	fma.rn.f32 	%f319, %f318, %f312, 0f3C93BB73;
	fma.rn.f32 	%f320, %f319, %f312, 0f3DF6384F;
	mul.rn.f32 	%f321, %f320, %f312;
	fma.rn.f32 	%f322, %f311, 0f3FB8AA3B, %f306;
	mul.f32 	%f323, %f321, 0f40400000;
	sub.f32 	%f324, %f306, %f322;
	fma.rn.f32 	%f325, %f311, 0f3FB8AA3B, %f324;
	fma.rn.f32 	%f326, %f317, 0f3FB8AA3B, %f325;
	fma.rn.f32 	%f327, %f311, 0f32A55E34, %f326;
	fma.rn.f32 	%f328, %f323, %f317, %f327;
	fma.rn.f32 	%f329, %f321, %f311, %f328;
	add.rn.f32 	%f330, %f322, %f329;
	mov.f32 	%f331, 0f40000000;
	mul.rn.f32 	%f332, %f330, %f331;
	cvt.rni.f32.f32 	%f333, %f332;
	sub.f32 	%f334, %f332, %f333;
	neg.f32 	%f335, %f332;
	fma.rn.f32 	%f336, %f330, 0f40000000, %f335;
	neg.f32 	%f337, %f322;
	add.rn.f32 	%f338, %f330, %f337;
	neg.f32 	%f339, %f338;
	add.rn.f32 	%f340, %f329, %f339;
	fma.rn.f32 	%f341, %f340, 0f40000000, %f336;
	add.f32 	%f342, %f334, %f341;
	setp.gt.f32 	%p45, %f333, 0f00000000;
	selp.b32 	%r131, 0, -2097152000, %p45;
	setp.neu.f32 	%p46, %f24, 0f00000000;
	setp.neu.f32 	%p47, %f25, 0f7F800000;
	setp.lt.f32 	%p48, %f332, 0f00000000;
	selp.f32 	%f343, 0f00000000, 0f7F800000, %p48;
	abs.f32 	%f344, %f332;
	setp.gt.f32 	%p49, %f344, 0f43180000;
	cvt.rzi.s32.f32 	%r132, %f333;
	shl.b32 	%r133, %r132, 23;
	sub.s32 	%r134, %r133, %r131;
	mov.b32 	%f345, %r134;
	add.s32 	%r135, %r131, 2130706432;
	mov.b32 	%f346, %r135;
	fma.rn.f32 	%f347, %f342, 0f391FCB8E, 0f3AAF85ED;
	fma.rn.f32 	%f348, %f347, %f342, 0f3C1D9856;
	fma.rn.f32 	%f349, %f348, %f342, 0f3D6357BB;
	fma.rn.f32 	%f350, %f349, %f342, 0f3E75FDEC;
	fma.rn.f32 	%f351, %f350, %f342, 0f3F317218;
	fma.rn.f32 	%f352, %f351, %f342, 0f3F800000;
	mul.f32 	%f353, %f352, %f346;
	mul.f32 	%f354, %f353, %f345;
	selp.f32 	%f408, %f343, %f354, %p49;
	and.pred  	%p50, %p46, %p47;
	@%p50 bra 	$L__BB2_22;
	add.f32 	%f355, %f24, %f24;
	mov.b32 	%r136, %f355;
	and.b32  	%r137, %r136, 2147483647;
	mov.b32 	%f408, %r137;
$L__BB2_22:
	mul.f32 	%f357, %f408, 0fBF000000;
	fma.rn.f32 	%f358, %f357, 0f3BBB989D, 0f3F000000;
	cvt.sat.f32.f32 	%f359, %f358;
	mov.f32 	%f360, 0f4B400001;
	mov.f32 	%f361, 0f437C0000;
	fma.rm.f32 	%f362, %f359, %f361, %f360;
	add.f32 	%f363, %f362, 0fCB40007F;
	neg.f32 	%f364, %f363;
	fma.rn.f32 	%f365, %f357, 0f3FB8AA3B, %f364;
	fma.rn.f32 	%f366, %f357, 0f32A57060, %f365;
	mov.b32 	%r138, %f362;
	shl.b32 	%r139, %r138, 23;
	mov.b32 	%f367, %r139;
	ex2.approx.ftz.f32 	%f368, %f366;
	mul.f32 	%f369, %f368, %f367;
	shr.u32 	%r140, %r29, 2;
	xor.b32  	%r141, %r140, %r29;
	shl.b32 	%r142, %r187, 4;
	shl.b32 	%r143, %r141, 1;
	xor.b32  	%r144, %r143, %r142;
	xor.b32  	%r145, %r144, %r141;
	xor.b32  	%r186, %r145, %r187;
	add.s32 	%r185, %r185, 724874;
	add.s32 	%r146, %r186, %r185;
	cvt.rn.f32.u32 	%f370, %r146;
	fma.rn.f32 	%f371, %f370, 0f2F800000, 0f2F000000;
	setp.gtu.f32 	%p51, %f371, %f369;
	add.s32 	%r191, %r31, 1;
	setp.lt.u32 	%p52, %r31, 99;
	and.pred  	%p53, %p51, %p52;
	@%p53 bra 	$L__BB2_6;
	st.global.v2.u32 	[%rd2+8], {%r189, %r188};
	st.global.v2.u32 	[%rd2+16], {%r187, %r186};
	st.global.v2.u32 	[%rd2], {%r185, %r190};
	mul.f32 	%f372, %f19, %f20;
	fma.rn.f32 	%f410, %f372, %f23, %f18;
	bra.uni 	$L__BB2_18;
$L__BB2_24:
	add.s64 	%rd6, %rd1, %rd19;
	ld.global.u32 	%r192, [%rd2+24];
	mov.b32 	%r193, 0;
$L__BB2_25:
	ld.global.f32 	%f31, [%rd6];
	setp.eq.s32 	%p54, %r192, 1;
	@%p54 bra 	$L__BB2_27;
	ld.global.v2.u32 	{%r149, %r150}, [%rd2];
	shr.u32 	%r151, %r150, 2;
	xor.b32  	%r152, %r151, %r150;
	ld.global.v2.u32 	{%r153, %r154}, [%rd2+8];
	ld.global.v2.u32 	{%r155, %r156}, [%rd2+16];
	shl.b32 	%r157, %r156, 4;
	shl.b32 	%r158, %r152, 1;
	xor.b32  	%r159, %r158, %r157;
	xor.b32  	%r160, %r159, %r152;
	xor.b32  	%r161, %r160, %r156;
	add.s32 	%r162, %r149, %r161;
	add.s32 	%r163, %r162, 362437;
	shr.u32 	%r164, %r153, 2;
	xor.b32  	%r165, %r164, %r153;
	st.global.v2.u32 	[%rd2+8], {%r155, %r156};
	shl.b32 	%r166, %r161, 4;
	shl.b32 	%r167, %r165, 1;
	xor.b32  	%r168, %r167, %r166;
	xor.b32  	%r169, %r168, %r165;
	xor.b32  	%r170, %r169, %r161;
	st.global.v2.u32 	[%rd2+16], {%r161, %r170};
	add.s32 	%r171, %r149, 724874;
	st.global.v2.u32 	[%rd2], {%r171, %r154};
	add.s32 	%r172, %r170, %r171;
	cvt.rn.f32.u32 	%f373, %r163;
	fma.rn.f32 	%f374, %f373, 0f2F800000, 0f2F000000;
	cvt.rn.f32.u32 	%f375, %r172;
	fma.rn.f32 	%f376, %f375, 0f30C90FDB, 0f30490FDB;
	setp.lt.f32 	%p55, %f374, 0f00800000;
	mul.f32 	%f377, %f374, 0f4B000000;
	selp.f32 	%f378, %f377, %f374, %p55;
	selp.f32 	%f379, 0fC1B80000, 0f00000000, %p55;
	mov.b32 	%r173, %f378;
	add.s32 	%r174, %r173, -1059760811;
	and.b32  	%r175, %r174, -8388608;
	sub.s32 	%r176, %r173, %r175;
	mov.b32 	%f380, %r176;
	cvt.rn.f32.s32 	%f381, %r175;
	fma.rn.f32 	%f382, %f381, 0f34000000, %f379;
	add.f32 	%f383, %f380, 0fBF800000;
	fma.rn.f32 	%f384, %f383, 0fBE055027, 0f3E1039F6;
	fma.rn.f32 	%f385, %f384, %f383, 0fBDF8CDCC;
	fma.rn.f32 	%f386, %f385, %f383, 0f3E0F2955;
	fma.rn.f32 	%f387, %f386, %f383, 0fBE2AD8B9;
	fma.rn.f32 	%f388, %f387, %f383, 0f3E4CED0B;
	fma.rn.f32 	%f389, %f388, %f383, 0fBE7FFF22;
	fma.rn.f32 	%f390, %f389, %f383, 0f3EAAAA78;
	fma.rn.f32 	%f391, %f390, %f383, 0fBF000000;
	mul.f32 	%f392, %f383, %f391;
	fma.rn.f32 	%f393, %f392, %f383, %f383;
	fma.rn.f32 	%f394, %f382, 0f3F317218, %f393;
	setp.gt.u32 	%p56, %r173, 2139095039;
	fma.rn.f32 	%f395, %f378, 0f7F800000, 0f7F800000;
	selp.f32 	%f396, %f395, %f394, %p56;
	setp.eq.f32 	%p57, %f378, 0f00000000;
	mul.f32 	%f397, %f396, 0fC0000000;
	selp.f32 	%f398, 0f7F800000, %f397, %p57;
	sqrt.rn.f32 	%f399, %f398;
	sin.approx.f32 	%f400, %f376;
	cos.approx.f32 	%f401, %f376;
	mul.f32 	%f409, %f399, %f400;
	mul.f32 	%f402, %f399, %f401;
	st.global.f32 	[%rd2+32], %f402;
	mov.b32 	%r192, 1;
	st.global.u32 	[%rd2+24], %r192;
	bra.uni 	$L__BB2_28;
$L__BB2_27:
	mov.b32 	%r192, 0;
	st.global.u32 	[%rd2+24], %r192;
	ld.global.f32 	%f409, [%rd2+32];
$L__BB2_28:
	ld.global.f32 	%f403, [%rd5];
	fma.rn.f32 	%f410, %f31, %f409, %f403;
	ld.global.f32 	%f404, [%rd3];
	setp.gtu.f32 	%p58, %f404, %f410;
	@%p58 bra 	$L__BB2_30;
	ld.global.f32 	%f405, [%rd4];
	setp.gtu.f32 	%p59, %f410, %f405;
	setp.lt.u32 	%p60, %r193, 99;
	and.pred  	%p61, %p59, %p60;
	@%p61 bra 	$L__BB2_31;
	bra.uni 	$L__BB2_18;
$L__BB2_30:
	setp.gt.u32 	%p62, %r193, 98;
	@%p62 bra 	$L__BB2_18;
$L__BB2_31:
	add.s32 	%r193, %r193, 1;
	bra.uni 	$L__BB2_25;

}


// ===== COMPILED SASS (sm_100) =====

	.target	sm_100

	.elftype	@"ET_EXEC"


//--------------------- .note.nv.tkinfo           --------------------------
	.section	.note.nv.tkinfo,"",@"SHT_NOTE"
	.sectionflags	@"SHF_NOTE_NV_TKINFO"
	.tkinfo
        /*0018*/ 	.word	0x00000002
        /*0030*/ 	.string	""
        /*0030*/ 	.string	"ptxas"
        /*0030*/ 	.string	"Cuda compilation tools, release 13.0, V13.0.88"
        /*0030*/ 	.string	"Build cuda_13.0.r13.0/compiler.36424714_0"
        /*0030*/ 	.string	"-arch sm_100 -m 64 "



//--------------------- .note.nv.cuinfo           --------------------------
	.section	.note.nv.cuinfo,"",@"SHT_NOTE"
	.sectionflags	@"SHF_NOTE_NV_CUINFO"
        /*0018*/ 	.short	0x0002
        /*001a*/ 	.short	0x0064
        /*001c*/ 	.short	0x0082
	.zero		2


//--------------------- .nv.info                  --------------------------
	.section	.nv.info,"",@"SHT_CUDA_INFO"
	.align	4


	//----- nvinfo : EIATTR_REGCOUNT
	.align		4
        /*0000*/ 	.byte	0x04, 0x2f
        /*0002*/ 	.short	(.L_10 - .L_9)
	.align		4
.L_9:
        /*0004*/ 	.word	index@(gpu_curand_init)
        /*0008*/ 	.word	0x0000001f


	//----- nvinfo : EIATTR_FRAME_SIZE
	.align		4
.L_10:
        /*000c*/ 	.byte	0x04, 0x11
        /*000e*/ 	.short	(.L_12 - .L_11)
	.align		4
.L_11:
        /*0010*/ 	.word	index@(gpu_curand_init)
        /*0014*/ 	.word	0x00000000


	//----- nvinfo : EIATTR_REGCOUNT
	.align		4
.L_12:
        /*0018*/ 	.byte	0x04, 0x2f
        /*001a*/ 	.short	(.L_14 - .L_13)
	.align		4
.L_13:
        /*001c*/ 	.word	index@(gpu_curand_deinit)
        /*0020*/ 	.word	0x00000018


	//----- nvinfo : EIATTR_FRAME_SIZE
	.align		4
.L_14:
        /*0024*/ 	.byte	0x04, 0x11
        /*0026*/ 	.short	(.L_16 - .L_15)
	.align		4
.L_15:
        /*0028*/ 	.word	index@(gpu_curand_deinit)
        /*002c*/ 	.word	0x00000000


	//----- nvinfo : EIATTR_REGCOUNT
	.align		4
.L_16:
        /*0030*/ 	.byte	0x04, 0x2f
        /*0032*/ 	.short	(.L_18 - .L_17)
	.align		4
.L_17:
        /*0034*/ 	.word	index@(gpu_trunc_norm)
        /*0038*/ 	.word	0x0000001e


	//----- nvinfo : EIATTR_FRAME_SIZE
	.align		4
.L_18:
        /*003c*/ 	.byte	0x04, 0x11
        /*003e*/ 	.short	(.L_20 - .L_19)
	.align		4
.L_19:
        /*0040*/ 	.word	index@($__internal_1_$__cuda_sm3x_div_rn_noftz_f32_slowpath)
        /*0044*/ 	.word	0x00000000


	//----- nvinfo : EIATTR_FRAME_SIZE
	.align		4
.L_20:
        /*0048*/ 	.byte	0x04, 0x11
        /*004a*/ 	.short	(.L_22 - .L_21)
	.align		4
.L_21:
        /*004c*/ 	.word	index@($__internal_0_$__cuda_sm20_sqrt_rn_f32_slowpath)
        /*0050*/ 	.word	0x00000000


	//----- nvinfo : EIATTR_FRAME_SIZE
	.align		4
.L_22:
        /*0054*/ 	.byte	0x04, 0x11
        /*0056*/ 	.short	(.L_24 - .L_23)
	.align		4
.L_23:
        /*0058*/ 	.word	index@(gpu_trunc_norm)
        /*005c*/ 	.word	0x00000000


	//----- nvinfo : EIATTR_MIN_STACK_SIZE
	.align		4
.L_24:
        /*0060*/ 	.byte	0x04, 0x12
        /*0062*/ 	.short	(.L_26 - .L_25)
	.align		4
.L_25:
        /*0064*/ 	.word	index@(gpu_trunc_norm)
        /*0068*/ 	.word	0x00000000


	//----- nvinfo : EIATTR_MIN_STACK_SIZE
	.align		4
.L_26:
        /*006c*/ 	.byte	0x04, 0x12
        /*006e*/ 	.short	(.L_28 - .L_27)
	.align		4
.L_27:
        /*0070*/ 	.word	index@(gpu_curand_deinit)
        /*0074*/ 	.word	0x00000000


	//----- nvinfo : EIATTR_MIN_STACK_SIZE
	.align		4
.L_28:
        /*0078*/ 	.byte	0x04, 0x12
        /*007a*/ 	.short	(.L_30 - .L_29)
	.align		4
.L_29:
        /*007c*/ 	.word	index@(gpu_curand_init)
        /*0080*/ 	.word	0x00000000
.L_30:


//--------------------- .nv.compat                --------------------------
	.section	.nv.compat,"",@"SHT_CUDA_COMPAT_INFO"
	.align	4
        /*0000*/ 	.byte	0x02, 0x09, 0x00, 0x00, 0x02, 0x02, 0x01, 0x00, 0x02, 0x05, 0x05, 0x00, 0x03, 0x07, 0x01, 0x01
        /*0010*/ 	.byte	0x02, 0x03, 0x00, 0x00, 0x02, 0x06, 0x01, 0x00, 0x04, 0x0b, 0x08, 0x00, 0x01, 0x00, 0x00, 0x00
        /*0020*/ 	.byte	0x00, 0x00, 0x00, 0x00


//--------------------- .nv.info.gpu_trunc_norm   --------------------------
	.section	.nv.info.gpu_trunc_norm,"",@"SHT_CUDA_INFO"
	.sectionflags	@""
	.align	4


	//----- nvinfo : EIATTR_CUDA_API_VERSION
	.align		4
        /*0000*/ 	.byte	0x04, 0x37
        /*0002*/ 	.short	(.L_32 - .L_31)
.L_31:
        /*0004*/ 	.word	0x00000082


	//----- nvinfo : EIATTR_KPARAM_INFO
	.align		4
.L_32:
        /*0008*/ 	.byte	0x04, 0x17
        /*000a*/ 	.short	(.L_34 - .L_33)
.L_33:
        /*000c*/ 	.word	0x00000000
        /*0010*/ 	.short	0x0006
        /*0012*/ 	.short	0x0030
        /*0014*/ 	.byte	0x00, 0xf5, 0x21, 0x00


	//----- nvinfo : EIATTR_KPARAM_INFO
	.align		4
.L_34:
        /*0018*/ 	.byte	0x04, 0x17
        /*001a*/ 	.short	(.L_36 - .L_35)
.L_35:
        /*001c*/ 	.word	0x00000000
        /*0020*/ 	.short	0x0005
        /*0022*/ 	.short	0x0028
        /*0024*/ 	.byte	0x00, 0xf5, 0x21, 0x00


	//----- nvinfo : EIATTR_KPARAM_INFO
	.align		4
.L_36:
        /*0028*/ 	.byte	0x04, 0x17
        /*002a*/ 	.short	(.L_38 - .L_37)
.L_37:
        /*002c*/ 	.word	0x00000000
        /*0030*/ 	.short	0x0004
        /*0032*/ 	.short	0x0020
        /*0034*/ 	.byte	0x00, 0xf5, 0x21, 0x00


	//----- nvinfo : EIATTR_KPARAM_INFO
	.align		4
.L_38:
        /*0038*/ 	.byte	0x04, 0x17
        /*003a*/ 	.short	(.L_40 - .L_39)
.L_39:
        /*003c*/ 	.word	0x00000000
        /*0040*/ 	.short	0x0003
        /*0042*/ 	.short	0x0018
        /*0044*/ 	.byte	0x00, 0xf5, 0x21, 0x00


	//----- nvinfo : EIATTR_KPARAM_INFO
	.align		4
.L_40:
        /*0048*/ 	.byte	0x04, 0x17
        /*004a*/ 	.short	(.L_42 - .L_41)
.L_41:
        /*004c*/ 	.word	0x00000000
        /*0050*/ 	.short	0x0002
        /*0052*/ 	.short	0x0010
        /*0054*/ 	.byte	0x00, 0xf5, 0x21, 0x00


	//----- nvinfo : EIATTR_KPARAM_INFO
	.align		4
.L_42:
        /*0058*/ 	.byte	0x04, 0x17
        /*005a*/ 	.short	(.L_44 - .L_43)
.L_43:
        /*005c*/ 	.word	0x00000000
        /*0060*/ 	.short	0x0001
        /*0062*/ 	.short	0x0008
        /*0064*/ 	.byte	0x00, 0xf5, 0x21, 0x00


	//----- nvinfo : EIATTR_KPARAM_INFO
	.align		4
.L_44:
        /*0068*/ 	.byte	0x04, 0x17
        /*006a*/ 	.short	(.L_46 - .L_45)
.L_45:
        /*006c*/ 	.word	0x00000000
        /*0070*/ 	.short	0x0000
        /*0072*/ 	.short	0x0000
        /*0074*/ 	.byte	0x00, 0xf0, 0x11, 0x00


	//----- nvinfo : EIATTR_SPARSE_MMA_MASK
	.align		4
.L_46:
        /*0078*/ 	.byte	0x03, 0x50
        /*007a*/ 	.short	0x0000


	//----- nvinfo : EIATTR_MAXREG_COUNT
	.align		4
        /*007c*/ 	.byte	0x03, 0x1b
        /*007e*/ 	.short	0x00ff


	//----- nvinfo : EIATTR_MERCURY_ISA_VERSION
	.align		4
        /*0080*/ 	.byte	0x03, 0x5f
        /*0082*/ 	.short	0x0101


	//----- nvinfo : EIATTR_VRC_CTA_INIT_COUNT
	.align		4
        /*0084*/ 	.byte	0x02, 0x4a
	.zero		1
	.zero		1


	//----- nvinfo : EIATTR_EXIT_INSTR_OFFSETS
	.align		4
        /*0088*/ 	.byte	0x04, 0x1c
        /*008a*/ 	.short	(.L_48 - .L_47)


	//   ....[0]....
.L_47:
        /*008c*/ 	.word	0x00000100


	//   ....[1]....
        /*0090*/ 	.word	0x00002c20


	//----- nvinfo : EIATTR_CRS_STACK_SIZE
	.align		4
.L_48:
        /*0094*/ 	.byte	0x04, 0x1e
        /*0096*/ 	.short	(.L_50 - .L_49)
.L_49:
        /*0098*/ 	.word	0x00000000


	//----- nvinfo : EIATTR_CBANK_PARAM_SIZE
	.align		4
.L_50:
        /*009c*/ 	.byte	0x03, 0x19
        /*009e*/ 	.short	0x0038


	//----- nvinfo : EIATTR_PARAM_CBANK
	.align		4
        /*00a0*/ 	.byte	0x04, 0x0a
        /*00a2*/ 	.short	(.L_52 - .L_51)
	.align		4
.L_51:
        /*00a4*/ 	.word	index@(.nv.constant0.gpu_trunc_norm)
        /*00a8*/ 	.short	0x0380
        /*00aa*/ 	.short	0x0038


	//----- nvinfo : EIATTR_SW_WAR
	.align		4
.L_52:
        /*00ac*/ 	.byte	0x04, 0x36
        /*00ae*/ 	.short	(.L_54 - .L_53)
.L_53:
        /*00b0*/ 	.word	0x00000008
.L_54:


//--------------------- .nv.info.gpu_curand_deinit --------------------------
	.section	.nv.info.gpu_curand_deinit,"",@"SHT_CUDA_INFO"
	.sectionflags	@""
	.align	4


	//----- nvinfo : EIATTR_CUDA_API_VERSION
	.align		4
        /*0000*/ 	.byte	0x04, 0x37
        /*0002*/ 	.short	(.L_56 - .L_55)
.L_55:
        /*0004*/ 	.word	0x00000082


	//----- nvinfo : EIATTR_KPARAM_INFO
	.align		4
.L_56:
        /*0008*/ 	.byte	0x04, 0x17
        /*000a*/ 	.short	(.L_58 - .L_57)
.L_57:
        /*000c*/ 	.word	0x00000000
        /*0010*/ 	.short	0x0000
        /*0012*/ 	.short	0x0000
        /*0014*/ 	.byte	0x00, 0xf5, 0x21, 0x00


	//----- nvinfo : EIATTR_SPARSE_MMA_MASK
	.align		4
.L_58:
        /*0018*/ 	.byte	0x03, 0x50
        /*001a*/ 	.short	0x0000


	//----- nvinfo : EIATTR_MAXREG_COUNT
	.align		4
        /*001c*/ 	.byte	0x03, 0x1b
        /*001e*/ 	.short	0x00ff


	//----- nvinfo : EIATTR_EXTERNS
	.align		4
        /*0020*/ 	.byte	0x04, 0x0f
        /*0022*/ 	.short	(.L_60 - .L_59)


	//   ....[0]....
	.align		4
.L_59:
        /*0024*/ 	.word	index@(free)


	//----- nvinfo : EIATTR_MERCURY_ISA_VERSION
	.align		4
.L_60:
        /*0028*/ 	.byte	0x03, 0x5f
        /*002a*/ 	.short	0x0101


	//----- nvinfo : EIATTR_VRC_CTA_INIT_COUNT
	.align		4
        /*002c*/ 	.byte	0x02, 0x4a
	.zero		1
	.zero		1


	//----- nvinfo : EIATTR_SYSCALL_OFFSETS
	.align		4
        /*0030*/ 	.byte	0x04, 0x46
        /*0032*/ 	.short	(.L_62 - .L_61)


	//   ....[0]....
.L_61:
        /*0034*/ 	.word	0x00000170


	//----- nvinfo : EIATTR_EXIT_INSTR_OFFSETS
	.align		4
.L_62:
        /*0038*/ 	.byte	0x04, 0x1c
        /*003a*/ 	.short	(.L_64 - .L_63)


	//   ....[0]....
.L_63:
        /*003c*/ 	.word	0x000000f0


	//   ....[1]....
        /*0040*/ 	.word	0x00000180


	//----- nvinfo : EIATTR_CRS_STACK_SIZE
	.align		4
.L_64:
        /*0044*/ 	.byte	0x04, 0x1e
        /*0046*/ 	.short	(.L_66 - .L_65)
.L_65:
        /*0048*/ 	.word	0x00000000


	//----- nvinfo : EIATTR_CBANK_PARAM_SIZE
	.align		4
.L_66:
        /*004c*/ 	.byte	0x03, 0x19
        /*004e*/ 	.short	0x0008


	//----- nvinfo : EIATTR_PARAM_CBANK
	.align		4
        /*0050*/ 	.byte	0x04, 0x0a
        /*0052*/ 	.short	(.L_68 - .L_67)
	.align		4
.L_67:
        /*0054*/ 	.word	index@(.nv.constant0.gpu_curand_deinit)
        /*0058*/ 	.short	0x0380
        /*005a*/ 	.short	0x0008


	//----- nvinfo : EIATTR_SW_WAR
	.align		4
.L_68:
        /*005c*/ 	.byte	0x04, 0x36
        /*005e*/ 	.short	(.L_70 - .L_69)
.L_69:
        /*0060*/ 	.word	0x00000008
.L_70:


//--------------------- .nv.info.gpu_curand_init  --------------------------
	.section	.nv.info.gpu_curand_init,"",@"SHT_CUDA_INFO"
	.sectionflags	@""
	.align	4


	//----- nvinfo : EIATTR_CUDA_API_VERSION
	.align		4
        /*0000*/ 	.byte	0x04, 0x37
        /*0002*/ 	.short	(.L_72 - .L_71)
.L_71:
        /*0004*/ 	.word	0x00000082


	//----- nvinfo : EIATTR_KPARAM_INFO
	.align		4
.L_72:
        /*0008*/ 	.byte	0x04, 0x17
        /*000a*/ 	.short	(.L_74 - .L_73)
.L_73:
        /*000c*/ 	.word	0x00000000
        /*0010*/ 	.short	0x0001
        /*0012*/ 	.short	0x0008
        /*0014*/ 	.byte	0x00, 0xf5, 0x21, 0x00


	//----- nvinfo : EIATTR_KPARAM_INFO
	.align		4
.L_74:
        /*0018*/ 	.byte	0x04, 0x17
        /*001a*/ 	.short	(.L_76 - .L_75)
.L_75:
        /*001c*/ 	.word	0x00000000
        /*0020*/ 	.short	0x0000
        /*0022*/ 	.short	0x0000
        /*0024*/ 	.byte	0x00, 0xf0, 0x11, 0x00


	//----- nvinfo : EIATTR_SPARSE_MMA_MASK
	.align		4
.L_76:
        /*0028*/ 	.byte	0x03, 0x50
        /*002a*/ 	.short	0x0000


	//----- nvinfo : EIATTR_MAXREG_COUNT
	.align		4
        /*002c*/ 	.byte	0x03, 0x1b
        /*002e*/ 	.short	0x00ff


	//----- nvinfo : EIATTR_EXTERNS
	.align		4
        /*0030*/ 	.byte	0x04, 0x0f
        /*0032*/ 	.short	(.L_78 - .L_77)


	//   ....[0]....
	.align		4
.L_77:
        /*0034*/ 	.word	index@(malloc)


	//----- nvinfo : EIATTR_MERCURY_ISA_VERSION
	.align		4
.L_78:
        /*0038*/ 	.byte	0x03, 0x5f
        /*003a*/ 	.short	0x0101


	//----- nvinfo : EIATTR_VRC_CTA_INIT_COUNT
	.align		4
        /*003c*/ 	.byte	0x02, 0x4a
	.zero		1
	.zero		1


	//----- nvinfo : EIATTR_SYSCALL_OFFSETS
	.align		4
        /*0040*/ 	.byte	0x04, 0x46
        /*0042*/ 	.short	(.L_80 - .L_79)


	//   ....[0]....
.L_79:
        /*0044*/ 	.word	0x00000160


	//----- nvinfo : EIATTR_EXIT_INSTR_OFFSETS
	.align		4
.L_80:
        /*0048*/ 	.byte	0x04, 0x1c
        /*004a*/ 	.short	(.L_82 - .L_81)


	//   ....[0]....
.L_81:
        /*004c*/ 	.word	0x000000f0


	//   ....[1]....
        /*0050*/ 	.word	0x00001070


	//----- nvinfo : EIATTR_CRS_STACK_SIZE
	.align		4
.L_82:
        /*0054*/ 	.byte	0x04, 0x1e
        /*0056*/ 	.short	(.L_84 - .L_83)
.L_83:
        /*0058*/ 	.word	0x00000000


	//----- nvinfo : EIATTR_CBANK_PARAM_SIZE
	.align		4
.L_84:
        /*005c*/ 	.byte	0x03, 0x19
        /*005e*/ 	.short	0x0010


	//----- nvinfo : EIATTR_PARAM_CBANK
	.align		4
        /*0060*/ 	.byte	0x04, 0x0a
        /*0062*/ 	.short	(.L_86 - .L_85)
	.align		4
.L_85:
        /*0064*/ 	.word	index@(.nv.constant0.gpu_curand_init)
        /*0068*/ 	.short	0x0380
        /*006a*/ 	.short	0x0010


	//----- nvinfo : EIATTR_SW_WAR
	.align		4
.L_86:
        /*006c*/ 	.byte	0x04, 0x36
        /*006e*/ 	.short	(.L_88 - .L_87)
.L_87:
        /*0070*/ 	.word	0x00000008
.L_88:


//--------------------- .nv.callgraph             --------------------------
	.section	.nv.callgraph,"",@"SHT_CUDA_CALLGRAPH"
	.align	4
	.sectionentsize	8
	.align		4
        /*0000*/ 	.word	0x00000000
	.align		4
        /*0004*/ 	.word	0xffffffff
	.align		4
        /*0008*/ 	.word	index@(gpu_curand_deinit)
	.align		4
        /*000c*/ 	.word	index@(free)
	.align		4
        /*0010*/ 	.word	index@(gpu_curand_init)
	.align		4
        /*0014*/ 	.word	index@(malloc)
	.align		4
        /*0018*/ 	.word	0x00000000
	.align		4
        /*001c*/ 	.word	0xfffffffe
	.align		4
        /*0020*/ 	.word	0x00000000
	.align		4
        /*0024*/ 	.word	0xfffffffd
	.align		4
        /*0028*/ 	.word	0x00000000
	.align		4
        /*002c*/ 	.word	0xfffffffc


//--------------------- .nv.constant4             --------------------------
	.section	.nv.constant4,"a",@progbits
	.align	8
	.align		8
.nv.constant4:
        /*0000*/ 	.dword	precalc_xorwow_matrix
	.align		8
        /*0008*/ 	.dword	precalc_xorwow_offset_matrix
	.align		8
        /*0010*/ 	.dword	mrg32k3aM1
	.align		8
        /*0018*/ 	.dword	mrg32k3aM2
	.align		8
        /*0020*/ 	.dword	mrg32k3aM1SubSeq
	.align		8
        /*0028*/ 	.dword	mrg32k3aM2SubSeq
	.align		8
        /*0030*/ 	.dword	mrg32k3aM1Seq
	.align		8
        /*0038*/ 	.dword	mrg32k3aM2Seq
	.align		8
        /*0040*/ 	.dword	free
	.align		8
        /*0048*/ 	.dword	malloc


//--------------------- .nv.constant3             --------------------------
	.section	.nv.constant3,"a",@progbits
	.align	8
.nv.constant3:
	.type		__cr_lgamma_table,@object
	.size		__cr_lgamma_table,(.L_8 - __cr_lgamma_table)
__cr_lgamma_table:
        /*0000*/ 	.byte	0x00, 0x00, 0x00, 0x00, 0x00, 0x00, 0x00, 0x00, 0x00, 0x00, 0x00, 0x00, 0x00, 0x00, 0x00, 0x00
        /*0010*/ 	.byte	0xef, 0x39, 0xfa, 0xfe, 0x42, 0x2e, 0xe6, 0x3f, 0x02, 0x20, 0x2a, 0xfa, 0x0b, 0xab, 0xfc, 0x3f
        /*0020*/ 	.byte	0xf9, 0x2c, 0x92, 0x7c, 0xa7, 0x6c, 0x09, 0x40, 0xc9, 0x79, 0x44, 0x3c, 0x64, 0x26, 0x13, 0x40
        /*0030*/ 	.byte	0xca, 0x01, 0xcf, 0x3a, 0x27, 0x51, 0x1a, 0x40, 0x30, 0xcc, 0x2d, 0xf3, 0xe1, 0x0c, 0x21, 0x40
        /*0040*/ 	.byte	0x0d, 0xb7, 0xfc, 0x82, 0x8e, 0x35, 0x25, 0x40
.L_8:


//--------------------- .text.gpu_trunc_norm      --------------------------
	.section	.text.gpu_trunc_norm,"ax",@progbits
	.align	128
        .global         gpu_trunc_norm
        .type           gpu_trunc_norm,@function
        .size           gpu_trunc_norm,(.L_x_67 - gpu_trunc_norm)
        .other          gpu_trunc_norm,@"STO_CUDA_ENTRY STV_DEFAULT"
gpu_trunc_norm:
.text.gpu_trunc_norm:
[----:B------:R-:W-:Y:S01]  /*0000*/  LDC R1, c[0x0][0x37c] ;  /* 0x0000df00ff017b82 */ /* 0x000fe20000000800 */
[----:B------:R-:W0:Y:S07]  /*0010*/  S2R R0, SR_TID.Z ;  /* 0x0000000000007919 */ /* 0x000e2e0000002300 */
[----:B------:R-:W-:Y:S01]  /*0020*/  S2UR UR4, SR_CTAID.X ;  /* 0x00000000000479c3 */ /* 0x000fe20000002500 */
[----:B------:R-:W1:Y:S01]  /*0030*/  LDCU UR6, c[0x0][0x370] ;  /* 0x00006e00ff0677ac */ /* 0x000e620008000800 */
[----:B------:R-:W2:Y:S01]  /*0040*/  S2R R5, SR_TID.Y ;  /* 0x0000000000057919 */ /* 0x000ea20000002200 */
[----:B------:R-:W3:Y:S01]  /*0050*/  LDCU UR7, c[0x0][0x360] ;  /* 0x00006c00ff0777ac */ /* 0x000ee20008000800 */
[----:B------:R-:W3:Y:S04]  /*0060*/  S2R R3, SR_TID.X ;  /* 0x0000000000037919 */ /* 0x000ee80000002100 */
[----:B------:R-:W1:Y:S01]  /*0070*/  S2UR UR5, SR_CTAID.Y ;  /* 0x00000000000579c3 */ /* 0x000e620000002600 */
[----:B------:R-:W2:Y:S07]  /*0080*/  LDCU UR8, c[0x0][0x364] ;  /* 0x00006c80ff0877ac */ /* 0x000eae0008000800 */
[----:B------:R-:W0:Y:S01]  /*0090*/  LDC R7, c[0x0][0x368] ;  /* 0x0000da00ff077b82 */ /* 0x000e220000000800 */
[----:B-1----:R-:W-:Y:S01]  /*00a0*/  UIMAD UR4, UR5, UR6, UR4 ;  /* 0x00000006050472a4 */ /* 0x002fe2000f8e0204 */
[----:B------:R-:W1:Y:S05]  /*00b0*/  LDCU UR5, c[0x0][0x380] ;  /* 0x00007000ff0577ac */ /* 0x000e6a0008000800 */
[----:B0-----:R-:W-:-:S04]  /*00c0*/  IMAD R0, R7, UR4, R0 ;  /* 0x0000000407007c24 */ /* 0x001fc8000f8e0200 */
[----:B--2---:R-:W-:-:S04]  /*00d0*/  IMAD R0, R0, UR8, R5 ;  /* 0x0000000800007c24 */ /* 0x004fc8000f8e0205 */
[----:B---3--:R-:W-:-:S05]  /*00e0*/  IMAD R10, R0, UR7, R3 ;  /* 0x00000007000a7c24 */ /* 0x008fca000f8e0203 */
[----:B-1----:R-:W-:-:S13]  /*00f0*/  ISETP.GE.AND P0, PT, R10, UR5, PT ;  /* 0x000000050a007c0c */ /* 0x002fda000bf06270 */
[----:B------:R-:W-:Y:S05]  /*0100*/  @P0 EXIT ;  /* 0x000000000000094d */ /* 0x000fea0003800000 */
[----:B------:R-:W0:Y:S01]  /*0110*/  LDC.64 R8, c[0x0][0x398] ;  /* 0x0000e600ff087b82 */ /* 0x000e220000000a00 */
[----:B------:R-:W1:Y:S07]  /*0120*/  LDCU.64 UR4, c[0x0][0x358] ;  /* 0x00006b00ff0477ac */ /* 0x000e6e0008000a00 */
[----:B------:R-:W2:Y:S08]  /*0130*/  LDC.64 R2, c[0x0][0x3b0] ;  /* 0x0000ec00ff027b82 */ /* 0x000eb00000000a00 */
[----:B------:R-:W3:Y:S01]  /*0140*/  LDC.64 R6, c[0x0][0x3a0] ;  /* 0x0000e800ff067b82 */ /* 0x000ee20000000a00 */
[----:B0-----:R-:W-:-:S05]  /*0150*/  IMAD.WIDE R8, R10, 0x4, R8 ;  /* 0x000000040a087825 */ /* 0x001fca00078e0208 */
[----:B-1----:R-:W4:Y:S01]  /*0160*/  LDG.E R0, desc[UR4][R8.64] ;  /* 0x0000000408007981 */ /* 0x002f22000c1e1900 */
[----:B------:R-:W-:-:S04]  /*0170*/  SHF.R.S32.HI R5, RZ, 0x1f, R10 ;  /* 0x0000001fff057819 */ /* 0x000fc8000001140a */
[----:B------:R-:W-:-:S04]  /*0180*/  LEA.HI R5, R5, R10, RZ, 0x7 ;  /* 0x0000000a05057211 */ /* 0x000fc800078f38ff */
[----:B------:R-:W-:Y:S01]  /*0190*/  LOP3.LUT R5, R5, 0xffffff80, RZ, 0xc0, !PT ;  /* 0xffffff8005057812 */ /* 0x000fe200078ec0ff */
[----:B---3--:R-:W-:-:S03]  /*01a0*/  IMAD.WIDE R6, R10, 0x4, R6 ;  /* 0x000000040a067825 */ /* 0x008fc600078e0206 */
[----:B------:R-:W-:-:S05]  /*01b0*/  IADD3 R5, PT, PT, R10, -R5, RZ ;  /* 0x800000050a057210 */ /* 0x000fca0007ffe0ff */
[----:B--2---:R-:W-:Y:S02]  /*01c0*/  IMAD.WIDE R2, R5, 0x8, R2 ;  /* 0x0000000805027825 */ /* 0x004fe400078e0202 */
[----:B------:R-:W0:Y:S04]  /*01d0*/  LDC.64 R4, c[0x0][0x388] ;  /* 0x0000e200ff047b82 */ /* 0x000e280000000a00 */
[----:B------:R-:W5:Y:S01]  /*01e0*/  LDG.E.64 R2, desc[UR4][R2.64] ;  /* 0x0000000402027981 */ /* 0x000f62000c1e1b00 */
[----:B----4-:R-:W-:-:S13]  /*01f0*/  FSETP.NE.AND P0, PT, |R0|, +INF , PT ;  /* 0x7f8000000000780b */ /* 0x010fda0003f05200 */
[----:B------:R1:W5:Y:S01]  /*0200*/  @P0 LDG.E R12, desc[UR4][R6.64] ;  /* 0x00000004060c0981 */ /* 0x000362000c1e1900 */
[----:B------:R-:W-:Y:S04]  /*0210*/  BSSY.RECONVERGENT B1, `(.L_x_0) ;  /* 0x000029c000017945 */ /* 0x000fe80003800200 */
[----:B------:R-:W-:Y:S01]  /*0220*/  BSSY.RELIABLE B0, `(.L_x_1) ;  /* 0x0000116000007945 */ /* 0x000fe20003800100 */
[----:B0-----:R-:W-:-:S03]  /*0230*/  IMAD.WIDE R4, R10, 0x4, R4 ;  /* 0x000000040a047825 */ /* 0x001fc600078e0204 */
[----:B------:R-:W-:Y:S05]  /*0240*/  @P0 BRA `(.L_x_2) ;  /* 0x00000010004c0947 */ /* 0x000fea0003800000 */
[----:B-----5:R-:W2:Y:S04]  /*0250*/  LDG.E R12, desc[UR4][R6.64] ;  /* 0x00000004060c7981 */ /* 0x020ea8000c1e1900 */
[----:B------:R-:W2:Y:S02]  /*0260*/  LDG.E R25, desc[UR4][R4.64] ;  /* 0x0000000404197981 */ /* 0x000ea4000c1e1900 */
[----:B--2---:R-:W-:-:S13]  /*0270*/  FSETP.GTU.AND P0, PT, R12, R25, PT ;  /* 0x000000190c00720b */ /* 0x004fda0003f0c000 */
[----:B------:R-:W-:Y:S05]  /*0280*/  @!P0 BREAK.RELIABLE B0 ;  /* 0x0000000000008942 */ /* 0x000fea0003800100 */
[----:B------:R-:W-:Y:S05]  /*0290*/  @P0 BRA `(.L_x_2) ;  /* 0x0000001000380947 */ /* 0x000fea0003800000 */
[----:B------:R-:W0:Y:S02]  /*02a0*/  LDC.64 R4, c[0x0][0x390] ;  /* 0x0000e400ff047b82 */ /* 0x000e240000000a00 */
[----:B0-----:R-:W-:-:S05]  /*02b0*/  IMAD.WIDE R4, R10, 0x4, R4 ;  /* 0x000000040a047825 */ /* 0x001fca00078e0204 */
[----:B------:R-:W1:Y:S01]  /*02c0*/  LDG.E R24, desc[UR4][R4.64] ;  /* 0x0000000404187981 */ /* 0x000e62000c1e1900 */
[----:B------:R-:W-:Y:S01]  /*02d0*/  FADD R17, R12, -R25 ;  /* 0x800000190c117221 */ /* 0x000fe20000000000 */
[----:B------:R-:W-:Y:S01]  /*02e0*/  BSSY.RECONVERGENT B2, `(.L_x_3) ;  /* 0x000000c000027945 */ /* 0x000fe20003800200 */
[----:B-1----:R-:W0:Y:S08]  /*02f0*/  MUFU.RCP R7, R24 ;  /* 0x0000001800077308 */ /* 0x002e300000001000 */
[----:B------:R-:W1:Y:S01]  /*0300*/  FCHK P0, R17, R24 ;  /* 0x0000001811007302 */ /* 0x000e620000000000 */
[----:B0-----:R-:W-:-:S04]  /*0310*/  FFMA R0, -R24, R7, 1 ;  /* 0x3f80000018007423 */ /* 0x001fc80000000107 */
[----:B------:R-:W-:-:S04]  /*0320*/  FFMA R0, R7, R0, R7 ;  /* 0x0000000007007223 */ /* 0x000fc80000000007 */
[----:B------:R-:W-:-:S04]  /*0330*/  FFMA R7, R17, R0, RZ ;  /* 0x0000000011077223 */ /* 0x000fc800000000ff */
[----:B------:R-:W-:-:S04]  /*0340*/  FFMA R6, -R24, R7, R17 ;  /* 0x0000000718067223 */ /* 0x000fc80000000111 */
[----:B------:R-:W-:Y:S01]  /*0350*/  FFMA R0, R0, R6, R7 ;  /* 0x0000000600007223 */ /* 0x000fe20000000007 */
[----:B-1----:R-:W-:Y:S06]  /*0360*/  @!P0 BRA `(.L_x_4) ;  /* 0x00000000000c8947 */ /* 0x002fec0003800000 */
[----:B------:R-:W-:Y:S02]  /*0370*/  MOV R16, R24 ;  /* 0x0000001800107202 */ /* 0x000fe40000000f00 */
[----:B------:R-:W-:-:S07]  /*0380*/  MOV R12, 0x3a0 ;  /* 0x000003a0000c7802 */ /* 0x000fce0000000f00 */
[----:B------:R-:W-:Y:S05]  /*0390*/  CALL.REL.NOINC `($__internal_1_$__cuda_sm3x_div_rn_noftz_f32_slowpath) ;  /* 0x00000028007c7944 */ /* 0x000fea0003c00000 */
.L_x_4:
[----:B------:R-:W-:Y:S05]  /*03a0*/  BSYNC.RECONVERGENT B2 ;  /* 0x0000000000027941 */ /* 0x000fea0003800200 */
.L_x_3:
[----:B------:R0:W5:Y:S04]  /*03b0*/  LDG.E.64 R4, desc[UR4][R2.64] ;  /* 0x0000000402047981 */ /* 0x000168000c1e1b00 */
[----:B------:R0:W5:Y:S04]  /*03c0*/  LDG.E.64 R6, desc[UR4][R2.64+0x8] ;  /* 0x0000080402067981 */ /* 0x000168000c1e1b00 */
[----:B------:R0:W5:Y:S01]  /*03d0*/  LDG.E.64 R8, desc[UR4][R2.64+0x10] ;  /* 0x0000100402087981 */ /* 0x000162000c1e1b00 */
[----:B------:R-:W-:Y:S01]  /*03e0*/  HFMA2 R23, -RZ, RZ, 1.875, 0 ;  /* 0x3f800000ff177431 */ /* 0x000fe200000001ff */
[----:B------:R-:W-:Y:S01]  /*03f0*/  FSETP.GEU.AND P0, PT, R0, RZ, PT ;  /* 0x000000ff0000720b */ /* 0x000fe20003f0e000 */
[----:B------:R-:W-:Y:S01]  /*0400*/  BSSY.RECONVERGENT B2, `(.L_x_5) ;  /* 0x0000053000027945 */ /* 0x000fe20003800200 */
[----:B------:R-:W-:-:S02]  /*0410*/  MOV R16, 0x3a2c32e4 ;  /* 0x3a2c32e400107802 */ /* 0x000fc40000000f00 */
[----:B------:R-:W-:-:S05]  /*0420*/  FSEL R23, -R23, 1, !P0 ;  /* 0x3f80000017177808 */ /* 0x000fca0004000100 */
[----:B------:R-:W-:-:S04]  /*0430*/  FMUL R22, R23, R0 ;  /* 0x0000000017167220 */ /* 0x000fc80000400000 */
[C---:B------:R-:W-:Y:S01]  /*0440*/  FMUL R11, |R22|.reuse, 16777216 ;  /* 0x4b800000160b7820 */ /* 0x040fe20000400200 */
[C---:B------:R-:W-:Y:S02]  /*0450*/  FSETP.GEU.AND P0, PT, |R22|.reuse, 1.175494350822287508e-38, PT ;  /* 0x008000001600780b */ /* 0x040fe40003f0e200 */
[C---:B------:R-:W-:Y:S02]  /*0460*/  FSETP.NEU.AND P3, PT, R22.reuse, RZ, PT ;  /* 0x000000ff1600720b */ /* 0x040fe40003f6d000 */
[-C--:B------:R-:W-:Y:S02]  /*0470*/  FSEL R11, R11, |R22|.reuse, !P0 ;  /* 0x400000160b0b7208 */ /* 0x080fe40004000000 */
[C---:B------:R-:W-:Y:S02]  /*0480*/  FSETP.NAN.AND P1, PT, |R22|.reuse, |R22|, PT ;  /* 0x400000161600720b */ /* 0x040fe40003f28200 */
[----:B------:R-:W-:Y:S02]  /*0490*/  IADD3 R0, PT, PT, R11, -0x3f3504f3, RZ ;  /* 0xc0cafb0d0b007810 */ /* 0x000fe40007ffe0ff */
[----:B------:R-:W-:-:S02]  /*04a0*/  FSETP.NEU.AND P4, PT, |R22|, +INF , PT ;  /* 0x7f8000001600780b */ /* 0x000fc40003f8d200 */
[----:B------:R-:W-:-:S04]  /*04b0*/  LOP3.LUT R0, R0, 0xff800000, RZ, 0xc0, !PT ;  /* 0xff80000000007812 */ /* 0x000fc800078ec0ff */
[-C--:B------:R-:W-:Y:S02]  /*04c0*/  IADD3 R12, PT, PT, R11, -R0.reuse, RZ ;  /* 0x800000000b0c7210 */ /* 0x080fe40007ffe0ff */
[----:B------:R-:W-:-:S03]  /*04d0*/  I2FP.F32.S32 R13, R0 ;  /* 0x00000000000d7245 */ /* 0x000fc60000201400 */
[C---:B------:R-:W-:Y:S01]  /*04e0*/  FADD R11, R12.reuse, 1 ;  /* 0x3f8000000c0b7421 */ /* 0x040fe20000000000 */
[----:B------:R-:W-:Y:S01]  /*04f0*/  FADD R17, R12, -1 ;  /* 0xbf8000000c117421 */ /* 0x000fe20000000000 */
[----:B------:R-:W-:-:S03]  /*0500*/  FSEL R12, RZ, -24, P0 ;  /* 0xc1c00000ff0c7808 */ /* 0x000fc60000000000 */
[----:B------:R-:W-:Y:S01]  /*0510*/  FADD R14, R17, R17 ;  /* 0x00000011110e7221 */ /* 0x000fe20000000000 */
[----:B------:R-:W1:Y:S01]  /*0520*/  MUFU.RCP R11, R11 ;  /* 0x0000000b000b7308 */ /* 0x000e620000001000 */
[----:B------:R-:W-:Y:S02]  /*0530*/  FFMA R15, R13, 1.1920928955078125e-07, R12 ;  /* 0x340000000d0f7823 */ /* 0x000fe4000000000c */
[----:B-1----:R-:W-:-:S04]  /*0540*/  FMUL R0, R11, R14 ;  /* 0x0000000e0b007220 */ /* 0x002fc80000400000 */
[----:B------:R-:W-:Y:S01]  /*0550*/  FADD R12, R17, -R0 ;  /* 0x80000000110c7221 */ /* 0x000fe20000000000 */
[----:B------:R-:W-:-:S03]  /*0560*/  FMUL R13, R0, R0 ;  /* 0x00000000000d7220 */ /* 0x000fc60000400000 */
[----:B------:R-:W-:Y:S01]  /*0570*/  FADD R14, R12, R12 ;  /* 0x0000000c0c0e7221 */ /* 0x000fe20000000000 */
[C---:B------:R-:W-:Y:S01]  /*0580*/  FFMA R12, R0.reuse, 1.4426950216293334961, R15 ;  /* 0x3fb8aa3b000c7823 */ /* 0x040fe2000000000f */
[----:B------:R-:W-:Y:S02]  /*0590*/  FFMA R16, R13, R16, 0.0032181653659790754318 ;  /* 0x3b52e7db0d107423 */ /* 0x000fe40000000010 */
[----:B------:R-:W-:Y:S01]  /*05a0*/  FFMA R14, R17, -R0, R14 ;  /* 0x80000000110e7223 */ /* 0x000fe2000000000e */
[----:B------:R-:W-:Y:S01]  /*05b0*/  FADD R15, R15, -R12 ;  /* 0x8000000c0f0f7221 */ /* 0x000fe20000000000 */
[----:B------:R-:W-:Y:S02]  /*05c0*/  FFMA R16, R13, R16, 0.018033718690276145935 ;  /* 0x3c93bb730d107423 */ /* 0x000fe40000000010 */
[----:B------:R-:W-:Y:S01]  /*05d0*/  FMUL R14, R11, R14 ;  /* 0x0000000e0b0e7220 */ /* 0x000fe20000400000 */
[----:B------:R-:W-:Y:S01]  /*05e0*/  FFMA R15, R0, 1.4426950216293334961, R15 ;  /* 0x3fb8aa3b000f7823 */ /* 0x000fe2000000000f */
[----:B------:R-:W-:-:S03]  /*05f0*/  FFMA R16, R13, R16, 0.12022458761930465698 ;  /* 0x3df6384f0d107423 */ /* 0x000fc60000000010 */
[----:B------:R-:W-:Y:S01]  /*0600*/  FFMA R15, R14, 1.4426950216293334961, R15 ;  /* 0x3fb8aa3b0e0f7823 */ /* 0x000fe2000000000f */
[----:B------:R-:W-:-:S03]  /*0610*/  FMUL R13, R13, R16 ;  /* 0x000000100d0d7220 */ /* 0x000fc60000400000 */
[----:B------:R-:W-:Y:S01]  /*0620*/  FFMA R15, R0, 1.9251366722983220825e-08, R15 ;  /* 0x32a55e34000f7823 */ /* 0x000fe2000000000f */
[----:B------:R-:W-:-:S04]  /*0630*/  FMUL R11, R13, 3 ;  /* 0x404000000d0b7820 */ /* 0x000fc80000400000 */
[----:B------:R-:W-:-:S04]  /*0640*/  FFMA R14, R14, R11, R15 ;  /* 0x0000000b0e0e7223 */ /* 0x000fc8000000000f */
[----:B------:R-:W-:Y:S01]  /*0650*/  FFMA R13, R0, R13, R14 ;  /* 0x0000000d000d7223 */ /* 0x000fe2000000000e */
[----:B------:R-:W-:-:S03]  /*0660*/  HFMA2 R14, -RZ, RZ, 0.64013671875, -15.109375 ;  /* 0x391fcb8eff0e7431 */ /* 0x000fc600000001ff */
[----:B------:R-:W-:-:S04]  /*0670*/  FADD R11, R12, R13 ;  /* 0x0000000d0c0b7221 */ /* 0x000fc80000000000 */
[----:B------:R-:W-:Y:S01]  /*0680*/  FMUL R0, R11, 2 ;  /* 0x400000000b007820 */ /* 0x000fe20000400000 */
[----:B------:R-:W-:-:S03]  /*0690*/  FADD R12, -R12, R11 ;  /* 0x0000000b0c0c7221 */ /* 0x000fc60000000100 */
[----:B------:R-:W1:Y:S01]  /*06a0*/  FRND R15, R0 ;  /* 0x00000000000f7307 */ /* 0x000e620000201000 */
[----:B------:R-:W-:Y:S01]  /*06b0*/  FADD R12, R13, -R12 ;  /* 0x8000000c0d0c7221 */ /* 0x000fe20000000000 */
[----:B------:R-:W-:Y:S01]  /*06c0*/  FFMA R11, R11, 2, -R0 ;  /* 0x400000000b0b7823 */ /* 0x000fe20000000800 */
[----:B------:R-:W-:-:S03]  /*06d0*/  FSETP.GEU.AND P2, PT, R0, RZ, PT ;  /* 0x000000ff0000720b */ /* 0x000fc60003f4e000 */
[----:B------:R-:W-:Y:S02]  /*06e0*/  FFMA R11, R12, 2, R11 ;  /* 0x400000000c0b7823 */ /* 0x000fe4000000000b */
[----:B------:R2:W3:Y:S01]  /*06f0*/  F2I.NTZ R13, R0 ;  /* 0x00000000000d7305 */ /* 0x0004e20000203100 */
[----:B-1----:R-:W-:Y:S01]  /*0700*/  FADD R12, R0, -R15 ;  /* 0x8000000f000c7221 */ /* 0x002fe20000000000 */
[----:B------:R-:W-:-:S03]  /*0710*/  FSETP.GT.AND P0, PT, R15, RZ, PT ;  /* 0x000000ff0f00720b */ /* 0x000fc60003f04000 */
[----:B------:R-:W-:-:S04]  /*0720*/  FADD R11, R11, R12 ;  /* 0x0000000c0b0b7221 */ /* 0x000fc80000000000 */
[C---:B------:R-:W-:Y:S01]  /*0730*/  FFMA R12, R11.reuse, R14, 0.0013391353422775864601 ;  /* 0x3aaf85ed0b0c7423 */ /* 0x040fe2000000000e */
[----:B------:R-:W-:Y:S02]  /*0740*/  SEL R14, RZ, 0x83000000, P0 ;  /* 0x83000000ff0e7807 */ /* 0x000fe40000000000 */
[----:B------:R-:W-:Y:S01]  /*0750*/  FSETP.GT.AND P0, PT, |R0|, 152, PT ;  /* 0x431800000000780b */ /* 0x000fe20003f04200 */
[----:B------:R-:W-:Y:S01]  /*0760*/  FFMA R12, R11, R12, 0.0096188392490148544312 ;  /* 0x3c1d98560b0c7423 */ /* 0x000fe2000000000c */
[----:B------:R-:W-:Y:S01]  /*0770*/  IADD3 R15, PT, PT, R14, 0x7f000000, RZ ;  /* 0x7f0000000e0f7810 */ /* 0x000fe20007ffe0ff */
[----:B--2---:R-:W-:Y:S01]  /*0780*/  FADD R0, R22, R22 ;  /* 0x0000001616007221 */ /* 0x004fe20000000000 */
[----:B---3--:R-:W-:Y:S01]  /*0790*/  LEA R13, R13, -R14, 0x17 ;  /* 0x8000000e0d0d7211 */ /* 0x008fe200078eb8ff */
[----:B------:R-:W-:-:S04]  /*07a0*/  FFMA R12, R11, R12, 0.055503588169813156128 ;  /* 0x3d6357bb0b0c7423 */ /* 0x000fc8000000000c */
[----:B------:R-:W-:-:S04]  /*07b0*/  FFMA R12, R11, R12, 0.24022644758224487305 ;  /* 0x3e75fdec0b0c7423 */ /* 0x000fc8000000000c */
[----:B------:R-:W-:-:S04]  /*07c0*/  FFMA R12, R11, R12, 0.69314718246459960938 ;  /* 0x3f3172180b0c7423 */ /* 0x000fc8000000000c */
[----:B------:R-:W-:Y:S01]  /*07d0*/  FFMA R12, R11, R12, 1 ;  /* 0x3f8000000b0c7423 */ /* 0x000fe2000000000c */
[----:B------:R-:W-:-:S03]  /*07e0*/  LOP3.LUT R11, R0, 0x7fffffff, RZ, 0xc0, !PT ;  /* 0x7fffffff000b7812 */ /* 0x000fc600078ec0ff */
[----:B------:R-:W-:-:S04]  /*07f0*/  FMUL R12, R12, R15 ;  /* 0x0000000f0c0c7220 */ /* 0x000fc80000400000 */
[----:B------:R-:W-:Y:S01]  /*0800*/  FMUL R12, R12, R13 ;  /* 0x0000000d0c0c7220 */ /* 0x000fe20000400000 */
[----:B------:R-:W-:Y:S02]  /*0810*/  @P0 FSEL R12, RZ, +INF , !P2 ;  /* 0x7f800000ff0c0808 */ /* 0x000fe40005000000 */
[C---:B------:R-:W-:Y:S02]  /*0820*/  FSETP.NEU.AND P0, PT, R22.reuse, 1, PT ;  /* 0x3f8000001600780b */ /* 0x040fe40003f0d000 */
[----:B------:R-:W-:Y:S01]  /*0830*/  @P3 FSEL R11, R11, R12, !P4 ;  /* 0x0000000c0b0b3208 */ /* 0x000fe20006000000 */
[----:B------:R-:W-:-:S04]  /*0840*/  @P1 FADD R11, R22, 2 ;  /* 0x40000000160b1421 */ /* 0x000fc80000000000 */
[----:B------:R-:W-:-:S05]  /*0850*/  FADD R11, R11, 4 ;  /* 0x408000000b0b7421 */ /* 0x000fca0000000000 */
[----:B------:R-:W-:-:S04]  /*0860*/  FSEL R11, R11, 5, P0 ;  /* 0x40a000000b0b7808 */ /* 0x000fc80000000000 */
[----:B------:R-:W-:Y:S01]  /*0870*/  IADD3 R0, PT, PT, R11, -0xd000000, RZ ;  /* 0xf30000000b007810 */ /* 0x000fe20007ffe0ff */
[----:B------:R0:W1:Y:S03]  /*0880*/  MUFU.RSQ R12, R11 ;  /* 0x0000000b000c7308 */ /* 0x0000660000001400 */
[----:B------:R-:W-:-:S13]  /*0890*/  ISETP.GT.U32.AND P0, PT, R0, 0x727fffff, PT ;  /* 0x727fffff0000780c */ /* 0x000fda0003f04070 */
[----:B0-----:R-:W-:Y:S05]  /*08a0*/  @!P0 BRA `(.L_x_6) ;  /* 0x0000000000108947 */ /* 0x001fea0003800000 */
[----:B------:R-:W-:Y:S02]  /*08b0*/  MOV R0, R11 ;  /* 0x0000000b00007202 */ /* 0x000fe40000000f00 */
[----:B-1----:R-:W-:-:S07]  /*08c0*/  MOV R12, 0x8e0 ;  /* 0x000008e0000c7802 */ /* 0x002fce0000000f00 */
[----:B-----5:R-:W-:Y:S05]  /*08d0*/  CALL.REL.NOINC `($__internal_0_$__cuda_sm20_sqrt_rn_f32_slowpath) ;  /* 0x0000002000d47944 */ /* 0x020fea0003c00000 */
[----:B------:R-:W-:Y:S05]  /*08e0*/  BRA `(.L_x_7) ;  /* 0x0000000000107947 */ /* 0x000fea0003800000 */
.L_x_6:
[----:B-1----:R-:W-:Y:S01]  /*08f0*/  FMUL.FTZ R0, R11, R12 ;  /* 0x0000000c0b007220 */ /* 0x002fe20000410000 */
[----:B------:R-:W-:-:S03]  /*0900*/  FMUL.FTZ R12, R12, 0.5 ;  /* 0x3f0000000c0c7820 */ /* 0x000fc60000410000 */
[----:B------:R-:W-:-:S04]  /*0910*/  FFMA R11, -R0, R0, R11 ;  /* 0x00000000000b7223 */ /* 0x000fc8000000010b */
[----:B------:R-:W-:-:S07]  /*0920*/  FFMA R0, R11, R12, R0 ;  /* 0x0000000c0b007223 */ /* 0x000fce0000000000 */
.L_x_7:
[----:B------:R-:W-:Y:S05]  /*0930*/  BSYNC.RECONVERGENT B2 ;  /* 0x0000000000027941 */ /* 0x000fea0003800200 */
.L_x_5:
[----:B------:R-:W-:Y:S01]  /*0940*/  FADD R0, R22, R0 ;  /* 0x0000000016007221 */ /* 0x000fe20000000000 */
[----:B------:R-:W-:Y:S01]  /*0950*/  BSSY.RECONVERGENT B2, `(.L_x_8) ;  /* 0x000009c000027945 */ /* 0x000fe20003800200 */
[----:B------:R-:W-:Y:S02]  /*0960*/  MOV R21, RZ ;  /* 0x000000ff00157202 */ /* 0x000fe40000000f00 */
[----:B------:R-:W-:-:S07]  /*0970*/  FMUL R20, R0, 0.5 ;  /* 0x3f00000000147820 */ /* 0x000fce0000400000 */
.L_x_13:
[----:B-----5:R-:W-:Y:S01]  /*0980*/  SHF.R.U32.HI R0, RZ, 0x2, R5 ;  /* 0x00000002ff007819 */ /* 0x020fe20000011605 */
[----:B------:R-:W0:Y:S01]  /*0990*/  MUFU.RCP R15, R20 ;  /* 0x00000014000f7308 */ /* 0x000e220000001000 */
[----:B------:R-:W-:Y:S01]  /*09a0*/  MOV R12, 0x3e055027 ;  /* 0x3e055027000c7802 */ /* 0x000fe20000000f00 */
[----:B------:R-:W-:Y:S01]  /*09b0*/  BSSY.RECONVERGENT B3, `(.L_x_9) ;  /* 0x0000034000037945 */ /* 0x000fe20003800200 */
[----:B------:R-:W-:Y:S01]  /*09c0*/  LOP3.LUT R0, R0, R5, RZ, 0x3c, !PT ;  /* 0x0000000500007212 */ /* 0x000fe200078e3cff */
[----:B------:R-:W-:Y:S01]  /*09d0*/  HFMA2 R18, -RZ, RZ, 1.875, 0 ;  /* 0x3f800000ff127431 */ /* 0x000fe200000001ff */
[----:B------:R-:W-:Y:S02]  /*09e0*/  SHF.L.U32 R5, R9, 0x4, RZ ;  /* 0x0000000409057819 */ /* 0x000fe400000006ff */
[----:B------:R-:W-:Y:S02]  /*09f0*/  SHF.L.U32 R11, R0, 0x1, RZ ;  /* 0x00000001000b7819 */ /* 0x000fe400000006ff */
[----:B------:R-:W-:-:S02]  /*0a00*/  MOV R19, R6 ;  /* 0x0000000600137202 */ /* 0x000fc40000000f00 */
[----:B------:R-:W-:Y:S01]  /*0a10*/  LOP3.LUT R0, R0, R11, R5, 0x96, !PT ;  /* 0x0000000b00007212 */ /* 0x000fe200078e9605 */
[----:B------:R-:W-:Y:S01]  /*0a20*/  HFMA2 R5, -RZ, RZ, 0.1171875, 0 ;  /* 0x2f800000ff057431 */ /* 0x000fe200000001ff */
[----:B------:R-:W-:Y:S02]  /*0a30*/  MOV R6, R8 ;  /* 0x0000000800067202 */ /* 0x000fe40000000f00 */
[----:B------:R-:W-:-:S04]  /*0a40*/  LOP3.LUT R11, R0, R9, RZ, 0x3c, !PT ;  /* 0x00000009000b7212 */ /* 0x000fc800078e3cff */
[----:B------:R-:W-:Y:S02]  /*0a50*/  IADD3 R0, PT, PT, R4, 0x587c5, R11 ;  /* 0x000587c504007810 */ /* 0x000fe40007ffe00b */
[----:B------:R-:W-:Y:S02]  /*0a60*/  MOV R8, R11 ;  /* 0x0000000b00087202 */ /* 0x000fe40000000f00 */
[----:B------:R-:W-:-:S05]  /*0a70*/  I2FP.F32.U32 R0, R0 ;  /* 0x0000000000007245 */ /* 0x000fca0000201000 */
[----:B------:R-:W-:-:S04]  /*0a80*/  FFMA R0, R0, R5, 1.1641532182693481445e-10 ;  /* 0x2f00000000007423 */ /* 0x000fc80000000005 */
[----:B------:R-:W-:-:S05]  /*0a90*/  FADD R0, -R0, 1 ;  /* 0x3f80000000007421 */ /* 0x000fca0000000100 */
[----:B------:R-:W-:-:S13]  /*0aa0*/  FSETP.GEU.AND P0, PT, R0, 1.175494350822287508e-38, PT ;  /* 0x008000000000780b */ /* 0x000fda0003f0e000 */
[----:B------:R-:W-:-:S05]  /*0ab0*/  @!P0 FMUL R0, R0, 8388608 ;  /* 0x4b00000000008820 */ /* 0x000fca0000400000 */
[----:B------:R-:W-:-:S04]  /*0ac0*/  IADD3 R13, PT, PT, R0, -0x3f2aaaab, RZ ;  /* 0xc0d55555000d7810 */ /* 0x000fc80007ffe0ff */
[----:B------:R-:W-:-:S04]  /*0ad0*/  LOP3.LUT R13, R13, 0xff800000, RZ, 0xc0, !PT ;  /* 0xff8000000d0d7812 */ /* 0x000fc800078ec0ff */
[-C--:B------:R-:W-:Y:S02]  /*0ae0*/  IADD3 R5, PT, PT, R0, -R13.reuse, RZ ;  /* 0x8000000d00057210 */ /* 0x080fe40007ffe0ff */
[----:B------:R-:W-:-:S03]  /*0af0*/  I2FP.F32.S32 R13, R13 ;  /* 0x0000000d000d7245 */ /* 0x000fc60000201400 */
[----:B------:R-:W-:-:S04]  /*0b00*/  FADD R5, R5, -1 ;  /* 0xbf80000005057421 */ /* 0x000fc80000000000 */
[----:B------:R-:W-:-:S04]  /*0b10*/  FFMA R12, R5, -R12, 0.14084610342979431152 ;  /* 0x3e1039f6050c7423 */ /* 0x000fc8000000080c */
[----:B------:R-:W-:-:S04]  /*0b20*/  FFMA R12, R5, R12, -0.12148627638816833496 ;  /* 0xbdf8cdcc050c7423 */ /* 0x000fc8000000000c */
[----:B------:R-:W-:-:S04]  /*0b30*/  FFMA R12, R5, R12, 0.13980610668659210205 ;  /* 0x3e0f2955050c7423 */ /* 0x000fc8000000000c */
[----:B------:R-:W-:-:S04]  /*0b40*/  FFMA R12, R5, R12, -0.16684235632419586182 ;  /* 0xbe2ad8b9050c7423 */ /* 0x000fc8000000000c */
[----:B------:R-:W-:-:S04]  /*0b50*/  FFMA R12, R5, R12, 0.20012299716472625732 ;  /* 0x3e4ced0b050c7423 */ /* 0x000fc8000000000c */
[----:B------:R-:W-:-:S04]  /*0b60*/  FFMA R12, R5, R12, -0.24999669194221496582 ;  /* 0xbe7fff22050c7423 */ /* 0x000fc8000000000c */
[----:B------:R-:W-:-:S04]  /*0b70*/  FFMA R12, R5, R12, 0.33333182334899902344 ;  /* 0x3eaaaa78050c7423 */ /* 0x000fc8000000000c */
[C---:B------:R-:W-:Y:S01]  /*0b80*/  FFMA R14, R5.reuse, R12, -0.5 ;  /* 0xbf000000050e7423 */ /* 0x040fe2000000000c */
[----:B------:R-:W-:Y:S02]  /*0b90*/  FSEL R12, RZ, -23, P0 ;  /* 0xc1b80000ff0c7808 */ /* 0x000fe40000000000 */
[----:B------:R-:W-:Y:S01]  /*0ba0*/  ISETP.GT.U32.AND P0, PT, R0, 0x7f7fffff, PT ;  /* 0x7f7fffff0000780c */ /* 0x000fe20003f04070 */
[----:B------:R-:W-:Y:S02]  /*0bb0*/  FMUL R14, R5, R14 ;  /* 0x0000000e050e7220 */ /* 0x000fe40000400000 */
[----:B------:R-:W-:Y:S01]  /*0bc0*/  FFMA R12, R13, 1.1920928955078125e-07, R12 ;  /* 0x340000000d0c7823 */ /* 0x000fe2000000000c */
[----:B------:R-:W-:Y:S01]  /*0bd0*/  MOV R13, 0x7f800000 ;  /* 0x7f800000000d7802 */ /* 0x000fe20000000f00 */
[----:B------:R-:W-:-:S04]  /*0be0*/  FFMA R5, R5, R14, R5 ;  /* 0x0000000e05057223 */ /* 0x000fc80000000005 */
[----:B------:R-:W-:-:S04]  /*0bf0*/  FFMA R17, R12, 0.69314718246459960938, R5 ;  /* 0x3f3172180c117823 */ /* 0x000fc80000000005 */
[C---:B------:R-:W-:Y:S01]  /*0c00*/  @P0 FFMA R17, R0.reuse, R13, +INF ;  /* 0x7f80000000110423 */ /* 0x040fe2000000000d */
[----:B------:R-:W-:Y:S01]  /*0c10*/  FSETP.NEU.AND P0, PT, R0, RZ, PT ;  /* 0x000000ff0000720b */ /* 0x000fe20003f0d000 */
[----:B0-----:R-:W-:-:S03]  /*0c20*/  FFMA R0, -R20, R15, 1 ;  /* 0x3f80000014007423 */ /* 0x001fc6000000010f */
[----:B------:R-:W-:Y:S01]  /*0c30*/  FSEL R17, R17, -INF , P0 ;  /* 0xff80000011117808 */ /* 0x000fe20000000000 */
[----:B------:R-:W-:-:S04]  /*0c40*/  FFMA R0, R15, R0, R15 ;  /* 0x000000000f007223 */ /* 0x000fc8000000000f */
[----:B------:R-:W-:-:S03]  /*0c50*/  FFMA R5, R17, R0, RZ ;  /* 0x0000000011057223 */ /* 0x000fc600000000ff */
[----:B------:R-:W0:Y:S01]  /*0c60*/  FCHK P0, R17, R20 ;  /* 0x0000001411007302 */ /* 0x000e220000000000 */
[----:B------:R-:W-:-:S04]  /*0c70*/  FFMA R12, -R20, R5, R17 ;  /* 0x00000005140c7223 */ /* 0x000fc80000000111 */
[----:B------:R-:W-:Y:S01]  /*0c80*/  FFMA R0, R0, R12, R5 ;  /* 0x0000000c00007223 */ /* 0x000fe20000000005 */
[----:B------:R-:W-:Y:S02]  /*0c90*/  MOV R5, R7 ;  /* 0x0000000700057202 */ /* 0x000fe40000000f00 */
[----:B------:R-:W-:Y:S01]  /*0ca0*/  MOV R7, R9 ;  /* 0x0000000900077202 */ /* 0x000fe20000000f00 */
[----:B0-----:R-:W-:Y:S06]  /*0cb0*/  @!P0 BRA `(.L_x_10) ;  /* 0x00000000000c8947 */ /* 0x001fec0003800000 */
[----:B------:R-:W-:Y:S02]  /*0cc0*/  MOV R16, R20 ;  /* 0x0000001400107202 */ /* 0x000fe40000000f00 */
[----:B------:R-:W-:-:S07]  /*0cd0*/  MOV R12, 0xcf0 ;  /* 0x00000cf0000c7802 */ /* 0x000fce0000000f00 */
[----:B------:R-:W-:Y:S05]  /*0ce0*/  CALL.REL.NOINC `($__internal_1_$__cuda_sm3x_div_rn_noftz_f32_slowpath) ;  /* 0x0000002000287944 */ /* 0x000fea0003c00000 */
.L_x_10:
[----:B------:R-:W-:Y:S05]  /*0cf0*/  BSYNC.RECONVERGENT B3 ;  /* 0x0000000000037941 */ /* 0x000fea0003800200 */
.L_x_9:
[----:B------:R-:W-:Y:S01]  /*0d00*/  FADD R0, R22, -R0 ;  /* 0x8000000016007221 */ /* 0x000fe20000000000 */
[----:B------:R-:W-:Y:S03]  /*0d10*/  BSSY.RECONVERGENT B3, `(.L_x_11) ;  /* 0x0000045000037945 */ /* 0x000fe60003800200 */
[----:B------:R-:W-:-:S05]  /*0d20*/  FADD R9, -R20, R0 ;  /* 0x0000000014097221 */ /* 0x000fca0000000100 */
[----:B------:R-:W-:-:S13]  /*0d30*/  FSETP.NEU.AND P0, PT, R9, 1, PT ;  /* 0x3f8000000900780b */ /* 0x000fda0003f0d000 */
[----:B------:R-:W-:Y:S05]  /*0d40*/  @!P0 BRA `(.L_x_12) ;  /* 0x0000000400048947 */ /* 0x000fea0003800000 */
[----:B------:R-:W-:-:S13]  /*0d50*/  FSETP.NAN.AND P0, PT, |R9|, |R9|, PT ;  /* 0x400000090900720b */ /* 0x000fda0003f08200 */
[----:B------:R-:W-:Y:S01]  /*0d60*/  @P0 FADD R18, R9, 2 ;  /* 0x4000000009120421 */ /* 0x000fe20000000000 */
[----:B------:R-:W-:Y:S06]  /*0d70*/  @P0 BRA `(.L_x_12) ;  /* 0x0000000000f80947 */ /* 0x000fec0003800000 */
[C---:B------:R-:W-:Y:S01]  /*0d80*/  FMUL R12, |R9|.reuse, 16777216 ;  /* 0x4b800000090c7820 */ /* 0x040fe20000400200 */
[----:B------:R-:W-:Y:S01]  /*0d90*/  FSETP.GEU.AND P0, PT, |R9|, 1.175494350822287508e-38, PT ;  /* 0x008000000900780b */ /* 0x000fe20003f0e200 */
[----:B------:R-:W-:-:S03]  /*0da0*/  HFMA2 R27, -RZ, RZ, 0.771484375, 0.21533203125 ;  /* 0x3a2c32e4ff1b7431 */ /* 0x000fc600000001ff */
[----:B------:R-:W-:Y:S02]  /*0db0*/  FSEL R12, R12, |R9|, !P0 ;  /* 0x400000090c0c7208 */ /* 0x000fe40004000000 */
[----:B------:R-:W-:Y:S02]  /*0dc0*/  FSEL R14, RZ, -24, P0 ;  /* 0xc1c00000ff0e7808 */ /* 0x000fe40000000000 */
[----:B------:R-:W-:Y:S02]  /*0dd0*/  IADD3 R11, PT, PT, R12, -0x3f3504f3, RZ ;  /* 0xc0cafb0d0c0b7810 */ /* 0x000fe40007ffe0ff */
[----:B------:R-:W-:Y:S02]  /*0de0*/  FSETP.NEU.AND P0, PT, |R9|, +INF , PT ;  /* 0x7f8000000900780b */ /* 0x000fe40003f0d200 */
[----:B------:R-:W-:Y:S02]  /*0df0*/  LOP3.LUT R13, R11, 0xff800000, RZ, 0xc0, !PT ;  /* 0xff8000000b0d7812 */ /* 0x000fe400078ec0ff */
[----:B------:R-:W-:-:S02]  /*0e00*/  FSETP.NEU.AND P0, PT, R9, RZ, P0 ;  /* 0x000000ff0900720b */ /* 0x000fc4000070d000 */
[-C--:B------:R-:W-:Y:S02]  /*0e10*/  IADD3 R12, PT, PT, R12, -R13.reuse, RZ ;  /* 0x8000000d0c0c7210 */ /* 0x080fe40007ffe0ff */
[----:B------:R-:W-:-:S03]  /*0e20*/  I2FP.F32.S32 R13, R13 ;  /* 0x0000000d000d7245 */ /* 0x000fc60000201400 */
[C---:B------:R-:W-:Y:S01]  /*0e30*/  FADD R11, R12.reuse, 1 ;  /* 0x3f8000000c0b7421 */ /* 0x040fe20000000000 */
[----:B------:R-:W-:-:S04]  /*0e40*/  FADD R17, R12, -1 ;  /* 0xbf8000000c117421 */ /* 0x000fc80000000000 */
[----:B------:R-:W-:Y:S01]  /*0e50*/  FADD R12, R17, R17 ;  /* 0x00000011110c7221 */ /* 0x000fe20000000000 */
[----:B------:R-:W0:Y:S01]  /*0e60*/  MUFU.RCP R11, R11 ;  /* 0x0000000b000b7308 */ /* 0x000e220000001000 */
[----:B------:R-:W-:Y:S02]  /*0e70*/  @!P0 FADD R9, R9, R9 ;  /* 0x0000000909098221 */ /* 0x000fe40000000000 */
[----:B0-----:R-:W-:-:S04]  /*0e80*/  FMUL R12, R11, R12 ;  /* 0x0000000c0b0c7220 */ /* 0x001fc80000400000 */
[----:B------:R-:W-:-:S04]  /*0e90*/  FADD R15, R17, -R12 ;  /* 0x8000000c110f7221 */ /* 0x000fc80000000000 */
[----:B------:R-:W-:Y:S01]  /*0ea0*/  FADD R16, R15, R15 ;  /* 0x0000000f0f107221 */ /* 0x000fe20000000000 */
[----:B------:R-:W-:Y:S01]  /*0eb0*/  FFMA R15, R13, 1.1920928955078125e-07, R14 ;  /* 0x340000000d0f7823 */ /* 0x000fe2000000000e */
[CC--:B------:R-:W-:Y:S02]  /*0ec0*/  FMUL R14, R12.reuse, R12.reuse ;  /* 0x0000000c0c0e7220 */ /* 0x0c0fe40000400000 */
[----:B------:R-:W-:Y:S01]  /*0ed0*/  FFMA R16, R17, -R12, R16 ;  /* 0x8000000c11107223 */ /* 0x000fe20000000010 */
[----:B------:R-:W-:Y:S01]  /*0ee0*/  FFMA R13, R12, 1.4426950216293334961, R15 ;  /* 0x3fb8aa3b0c0d7823 */ /* 0x000fe2000000000f */
[C---:B------:R-:W-:Y:S02]  /*0ef0*/  FFMA R17, R14.reuse, R27, 0.0032181653659790754318 ;  /* 0x3b52e7db0e117423 */ /* 0x040fe4000000001b */
[----:B------:R-:W-:Y:S01]  /*0f00*/  FMUL R16, R11, R16 ;  /* 0x000000100b107220 */ /* 0x000fe20000400000 */
[----:B------:R-:W-:Y:S01]  /*0f10*/  FADD R15, R15, -R13 ;  /* 0x8000000d0f0f7221 */ /* 0x000fe20000000000 */
[----:B------:R-:W-:-:S03]  /*0f20*/  FFMA R17, R14, R17, 0.018033718690276145935 ;  /* 0x3c93bb730e117423 */ /* 0x000fc60000000011 */
[----:B------:R-:W-:Y:S01]  /*0f30*/  FFMA R15, R12, 1.4426950216293334961, R15 ;  /* 0x3fb8aa3b0c0f7823 */ /* 0x000fe2000000000f */
[----:B------:R-:W-:-:S03]  /*0f40*/  FFMA R17, R14, R17, 0.12022458761930465698 ;  /* 0x3df6384f0e117423 */ /* 0x000fc60000000011 */
[----:B------:R-:W-:Y:S01]  /*0f50*/  FFMA R15, R16, 1.4426950216293334961, R15 ;  /* 0x3fb8aa3b100f7823 */ /* 0x000fe2000000000f */
[----:B------:R-:W-:-:S03]  /*0f60*/  FMUL R17, R14, R17 ;  /* 0x000000110e117220 */ /* 0x000fc60000400000 */
[----:B------:R-:W-:Y:S01]  /*0f70*/  FFMA R15, R12, 1.9251366722983220825e-08, R15 ;  /* 0x32a55e340c0f7823 */ /* 0x000fe2000000000f */
[----:B------:R-:W-:-:S04]  /*0f80*/  FMUL R11, R17, 3 ;  /* 0x40400000110b7820 */ /* 0x000fc80000400000 */
[----:B------:R-:W-:-:S04]  /*0f90*/  FFMA R16, R16, R11, R15 ;  /* 0x0000000b10107223 */ /* 0x000fc8000000000f */
[----:B------:R-:W-:-:S04]  /*0fa0*/  FFMA R16, R12, R17, R16 ;  /* 0x000000110c107223 */ /* 0x000fc80000000010 */
[----:B------:R-:W-:-:S04]  /*0fb0*/  FADD R14, R13, R16 ;  /* 0x000000100d0e7221 */ /* 0x000fc80000000000 */
[----:B------:R-:W-:Y:S01]  /*0fc0*/  FMUL R11, R14, 2 ;  /* 0x400000000e0b7820 */ /* 0x000fe20000400000 */
[----:B------:R-:W-:-:S03]  /*0fd0*/  FADD R13, -R13, R14 ;  /* 0x0000000e0d0d7221 */ /* 0x000fc60000000100 */
[----:B------:R-:W0:Y:S01]  /*0fe0*/  FRND R12, R11 ;  /* 0x0000000b000c7307 */ /* 0x000e220000201000 */
[----:B------:R-:W-:Y:S01]  /*0ff0*/  FADD R13, R16, -R13 ;  /* 0x8000000d100d7221 */ /* 0x000fe20000000000 */
[----:B------:R-:W-:Y:S01]  /*1000*/  FFMA R14, R14, 2, -R11 ;  /* 0x400000000e0e7823 */ /* 0x000fe2000000080b */
[----:B------:R-:W-:Y:S02]  /*1010*/  MOV R16, 0x391fcb8e ;  /* 0x391fcb8e00107802 */ /* 0x000fe40000000f00 */
[----:B------:R-:W-:Y:S01]  /*1020*/  FSETP.GT.AND P2, PT, |R11|, 152, PT ;  /* 0x431800000b00780b */ /* 0x000fe20003f44200 */
[----:B------:R-:W-:Y:S02]  /*1030*/  FFMA R14, R13, 2, R14 ;  /* 0x400000000d0e7823 */ /* 0x000fe4000000000e */
[----:B------:R-:W1:Y:S01]  /*1040*/  F2I.NTZ R15, R11 ;  /* 0x0000000b000f7305 */ /* 0x000e620000203100 */
[----:B0-----:R-:W-:Y:S01]  /*1050*/  FADD R13, R11, -R12 ;  /* 0x8000000c0b0d7221 */ /* 0x001fe20000000000 */
[----:B------:R-:W-:-:S03]  /*1060*/  FSETP.GT.AND P1, PT, R12, RZ, PT ;  /* 0x000000ff0c00720b */ /* 0x000fc60003f24000 */
[----:B------:R-:W-:Y:S01]  /*1070*/  FADD R13, R13, R14 ;  /* 0x0000000e0d0d7221 */ /* 0x000fe20000000000 */
[----:B------:R-:W-:Y:S02]  /*1080*/  SEL R12, RZ, 0x83000000, P1 ;  /* 0x83000000ff0c7807 */ /* 0x000fe40000800000 */
[----:B------:R-:W-:Y:S01]  /*1090*/  FSETP.GEU.AND P1, PT, R11, RZ, PT ;  /* 0x000000ff0b00720b */ /* 0x000fe20003f2e000 */
[----:B------:R-:W-:Y:S01]  /*10a0*/  FFMA R14, R13, R16, 0.0013391353422775864601 ;  /* 0x3aaf85ed0d0e7423 */ /* 0x000fe20000000010 */
[----:B-1----:R-:W-:Y:S02]  /*10b0*/  LEA R15, R15, -R12, 0x17 ;  /* 0x8000000c0f0f7211 */ /* 0x002fe400078eb8ff */
[----:B------:R-:W-:Y:S01]  /*10c0*/  FSEL R18, RZ, +INF , !P1 ;  /* 0x7f800000ff127808 */ /* 0x000fe20004800000 */
[----:B------:R-:W-:-:S04]  /*10d0*/  FFMA R14, R13, R14, 0.0096188392490148544312 ;  /* 0x3c1d98560d0e7423 */ /* 0x000fc8000000000e */
[----:B------:R-:W-:-:S04]  /*10e0*/  FFMA R14, R13, R14, 0.055503588169813156128 ;  /* 0x3d6357bb0d0e7423 */ /* 0x000fc8000000000e */
[----:B------:R-:W-:-:S04]  /*10f0*/  FFMA R14, R13, R14, 0.24022644758224487305 ;  /* 0x3e75fdec0d0e7423 */ /* 0x000fc8000000000e */
[----:B------:R-:W-:Y:S01]  /*1100*/  FFMA R16, R13, R14, 0.69314718246459960938 ;  /* 0x3f3172180d107423 */ /* 0x000fe2000000000e */
[----:B------:R-:W-:-:S03]  /*1110*/  IADD3 R14, PT, PT, R12, 0x7f000000, RZ ;  /* 0x7f0000000c0e7810 */ /* 0x000fc60007ffe0ff */
[----:B------:R-:W-:-:S04]  /*1120*/  FFMA R13, R13, R16, 1 ;  /* 0x3f8000000d0d7423 */ /* 0x000fc80000000010 */
[----:B------:R-:W-:-:S04]  /*1130*/  FMUL R14, R14, R13 ;  /* 0x0000000d0e0e7220 */ /* 0x000fc80000400000 */
[----:B------:R-:W-:Y:S01]  /*1140*/  @!P2 FMUL R18, R15, R14 ;  /* 0x0000000e0f12a220 */ /* 0x000fe20000400000 */
[----:B------:R-:W-:-:S07]  /*1150*/  @!P0 LOP3.LUT R18, R9, 0x7fffffff, RZ, 0xc0, !PT ;  /* 0x7fffffff09128812 */ /* 0x000fce00078ec0ff */
.L_x_12:
[----:B------:R-:W-:Y:S05]  /*1160*/  BSYNC.RECONVERGENT B3 ;  /* 0x0000000000037941 */ /* 0x000fea0003800200 */
.L_x_11:
[----:B------:R-:W-:Y:S02]  /*1170*/  HFMA2 R11, -RZ, RZ, 0.96630859375, -0.0022525787353515625 ;  /* 0x3bbb989dff0b7431 */ /* 0x000fe400000001ff */
[----:B------:R-:W-:Y:S01]  /*1180*/  FMUL R18, R18, -0.5 ;  /* 0xbf00000012127820 */ /* 0x000fe20000400000 */
[----:B------:R-:W-:Y:S02]  /*1190*/  MOV R12, 0x437c0000 ;  /* 0x437c0000000c7802 */ /* 0x000fe40000000f00 */
[----:B------:R-:W-:Y:S02]  /*11a0*/  SHF.L.U32 R13, R8, 0x4, RZ ;  /* 0x00000004080d7819 */ /* 0x000fe400000006ff */
[----:B------:R-:W-:Y:S02]  /*11b0*/  IADD3 R4, PT, PT, R4, 0xb0f8a, RZ ;  /* 0x000b0f8a04047810 */ /* 0x000fe40007ffe0ff */
[C---:B------:R-:W-:Y:S01]  /*11c0*/  ISETP.GE.U32.AND P0, PT, R21.reuse, 0x63, PT ;  /* 0x000000631500780c */ /* 0x040fe20003f06070 */
[----:B------:R-:W-:Y:S01]  /*11d0*/  FFMA.SAT R11, R18, R11, 0.5 ;  /* 0x3f000000120b7423 */ /* 0x000fe2000000200b */
[----:B------:R-:W-:-:S03]  /*11e0*/  IADD3 R21, PT, PT, R21, 0x1, RZ ;  /* 0x0000000115157810 */ /* 0x000fc60007ffe0ff */
[----:B------:R-:W-:Y:S01]  /*11f0*/  FFMA.RM R11, R11, R12, 12582913 ;  /* 0x4b4000010b0b7423 */ /* 0x000fe2000000400c */
[----:B------:R-:W-:-:S03]  /*1200*/  SHF.R.U32.HI R12, RZ, 0x2, R19 ;  /* 0x00000002ff0c7819 */ /* 0x000fc60000011613 */
[C---:B------:R-:W-:Y:S01]  /*1210*/  FADD R9, R11.reuse, -12583039 ;  /* 0xcb40007f0b097421 */ /* 0x040fe20000000000 */
[----:B------:R-:W-:Y:S02]  /*1220*/  LOP3.LUT R12, R12, R19, RZ, 0x3c, !PT ;  /* 0x000000130c0c7212 */ /* 0x000fe400078e3cff */
[----:B------:R-:W-:Y:S01]  /*1230*/  SHF.L.U32 R11, R11, 0x17, RZ ;  /* 0x000000170b0b7819 */ /* 0x000fe200000006ff */
[----:B------:R-:W-:-:S04]  /*1240*/  FFMA R9, R18, 1.4426950216293334961, -R9 ;  /* 0x3fb8aa3b12097823 */ /* 0x000fc80000000809 */
[----:B------:R-:W-:Y:S01]  /*1250*/  FFMA R18, R18, 1.925963033500011079e-08, R9 ;  /* 0x32a5706012127823 */ /* 0x000fe20000000009 */
[----:B------:R-:W-:-:S04]  /*1260*/  SHF.L.U32 R9, R12, 0x1, RZ ;  /* 0x000000010c097819 */ /* 0x000fc800000006ff */
[----:B------:R-:W-:Y:S01]  /*1270*/  LOP3.LUT R9, R12, R9, R13, 0x96, !PT ;  /* 0x000000090c097212 */ /* 0x000fe200078e960d */
[----:B------:R-:W0:Y:S01]  /*1280*/  MUFU.EX2 R18, R18 ;  /* 0x0000001200127308 */ /* 0x000e220000000800 */
[----:B------:R-:W-:Y:S02]  /*1290*/  HFMA2 R13, -RZ, RZ, 0.1171875, 0 ;  /* 0x2f800000ff0d7431 */ /* 0x000fe400000001ff */
[----:B------:R-:W-:-:S04]  /*12a0*/  LOP3.LUT R9, R9, R8, RZ, 0x3c, !PT ;  /* 0x0000000809097212 */ /* 0x000fc800078e3cff */
[----:B------:R-:W-:-:S04]  /*12b0*/  IADD3 R12, PT, PT, R9, R4, RZ ;  /* 0x00000004090c7210 */ /* 0x000fc80007ffe0ff */
[----:B------:R-:W-:-:S05]  /*12c0*/  I2FP.F32.U32 R12, R12 ;  /* 0x0000000c000c7245 */ /* 0x000fca0000201000 */
[----:B------:R-:W-:Y:S01]  /*12d0*/  FFMA R12, R12, R13, 1.1641532182693481445e-10 ;  /* 0x2f0000000c0c7423 */ /* 0x000fe2000000000d */
[----:B0-----:R-:W-:-:S05]  /*12e0*/  FMUL R11, R11, R18 ;  /* 0x000000120b0b7220 */ /* 0x001fca0000400000 */
[----:B------:R-:W-:-:S13]  /*12f0*/  FSETP.GTU.AND P1, PT, R12, R11, PT ;  /* 0x0000000b0c00720b */ /* 0x000fda0003f2c000 */
[----:B------:R-:W-:Y:S05]  /*1300*/  @!P0 BRA P1, `(.L_x_13) ;  /* 0xfffffff4009c8947 */ /* 0x000fea000083ffff */
[----:B------:R-:W-:Y:S05]  /*1310*/  BSYNC.RECONVERGENT B2 ;  /* 0x0000000000027941 */ /* 0x000fea0003800200 */
.L_x_8:
[----:B------:R0:W-:Y:S01]  /*1320*/  STG.E.64 desc[UR4][R2.64+0x8], R6 ;  /* 0x0000080602007986 */ /* 0x0001e2000c101b04 */
[----:B------:R-:W-:-:S03]  /*1330*/  FMUL R23, R24, R23 ;  /* 0x0000001718177220 */ /* 0x000fc60000400000 */
[----:B------:R0:W-:Y:S01]  /*1340*/  STG.E.64 desc[UR4][R2.64+0x10], R8 ;  /* 0x0000100802007986 */ /* 0x0001e2000c101b04 */
[----:B------:R-:W-:-:S03]  /*1350*/  FFMA R25, R0, R23, R25 ;  /* 0x0000001700197223 */ /* 0x000fc60000000019 */
[----:B------:R0:W-:Y:S01]  /*1360*/  STG.E.64 desc[UR4][R2.64], R4 ;  /* 0x0000000402007986 */ /* 0x0001e2000c101b04 */
[----:B------:R-:W-:Y:S05]  /*1370*/  BRA `(.L_x_14) ;  /* 0x0000001800147947 */ /* 0x000fea0003800000 */
.L_x_2:
[----:B------:R-:W-:Y:S05]  /*1380*/  BSYNC.RELIABLE B0 ;  /* 0x0000000000007941 */ /* 0x000fea0003800100 */
.L_x_1:
[----:B-----5:R-:W-:Y:S01]  /*1390*/  FSETP.NE.AND P0, PT, |R12|, +INF , PT ;  /* 0x7f8000000c00780b */ /* 0x020fe20003f05200 */
[----:B------:R-:W-:-:S12]  /*13a0*/  BSSY.RELIABLE B2, `(.L_x_15) ;  /* 0x0000114000027945 */ /* 0x000fd80003800100 */
[----:B------:R-:W-:Y:S05]  /*13b0*/  @P0 BRA `(.L_x_16) ;  /* 0x0000001000480947 */ /* 0x000fea0003800000 */
[----:B------:R-:W2:Y:S02]  /*13c0*/  LDG.E R25, desc[UR4][R4.64] ;  /* 0x0000000404197981 */ /* 0x000ea4000c1e1900 */
[----:B--2---:R-:W-:-:S13]  /*13d0*/  FSETP.GE.AND P0, PT, R0, R25, PT ;  /* 0x000000190000720b */ /* 0x004fda0003f06000 */
[----:B------:R-:W-:Y:S05]  /*13e0*/  @P0 BREAK.RELIABLE B2 ;  /* 0x0000000000020942 */ /* 0x000fea0003800100 */
[----:B------:R-:W-:Y:S05]  /*13f0*/  @!P0 BRA `(.L_x_16) ;  /* 0x0000001000388947 */ /* 0x000fea0003800000 */
        /* <DEDUP_REMOVED lines=16> */
.L_x_18:
[----:B------:R-:W-:Y:S05]  /*1500*/  BSYNC.RECONVERGENT B3 ;  /* 0x0000000000037941 */ /* 0x000fea0003800200 */
.L_x_17:
        /* <DEDUP_REMOVED lines=84> */
.L_x_20:
[----:B-1----:R-:W-:Y:S01]  /*1a50*/  FMUL.FTZ R0, R11, R12 ;  /* 0x0000000c0b007220 */ /* 0x002fe20000410000 */
[----:B------:R-:W-:-:S03]  /*1a60*/  FMUL.FTZ R12, R12, 0.5 ;  /* 0x3f0000000c0c7820 */ /* 0x000fc60000410000 */
[----:B------:R-:W-:-:S04]  /*1a70*/  FFMA R11, -R0, R0, R11 ;  /* 0x00000000000b7223 */ /* 0x000fc8000000010b */
[----:B------:R-:W-:-:S07]  /*1a80*/  FFMA R0, R11, R12, R0 ;  /* 0x0000000c0b007223 */ /* 0x000fce0000000000 */
.L_x_21:
[----:B------:R-:W-:Y:S05]  /*1a90*/  BSYNC.RECONVERGENT B3 ;  /* 0x0000000000037941 */ /* 0x000fea0003800200 */
.L_x_19:
[----:B------:R-:W-:Y:S01]  /*1aa0*/  FADD R0, R20, R0 ;  /* 0x0000000014007221 */ /* 0x000fe20000000000 */
[----:B------:R-:W-:Y:S01]  /*1ab0*/  BSSY.RECONVERGENT B3, `(.L_x_22) ;  /* 0x000009c000037945 */ /* 0x000fe20003800200 */
[----:B------:R-:W-:Y:S02]  /*1ac0*/  MOV R23, RZ ;  /* 0x000000ff00177202 */ /* 0x000fe40000000f00 */
[----:B------:R-:W-:-:S07]  /*1ad0*/  FMUL R19, R0, 0.5 ;  /* 0x3f00000000137820 */ /* 0x000fce0000400000 */
.L_x_27:
[----:B-----5:R-:W-:Y:S01]  /*1ae0*/  SHF.R.U32.HI R0, RZ, 0x2, R5 ;  /* 0x00000002ff007819 */ /* 0x020fe20000011605 */
[----:B------:R-:W-:Y:S01]  /*1af0*/  BSSY.RECONVERGENT B4, `(.L_x_23) ;  /* 0x0000036000047945 */ /* 0x000fe20003800200 */
[----:B------:R-:W-:Y:S01]  /*1b00*/  MOV R12, 0x3e055027 ;  /* 0x3e055027000c7802 */ /* 0x000fe20000000f00 */
[----:B------:R-:W-:Y:S01]  /*1b10*/  HFMA2 R22, -RZ, RZ, 1.875, 0 ;  /* 0x3f800000ff167431 */ /* 0x000fe200000001ff */
[----:B------:R-:W-:Y:S02]  /*1b20*/  LOP3.LUT R0, R0, R5, RZ, 0x3c, !PT ;  /* 0x0000000500007212 */ /* 0x000fe400078e3cff */
        /* <DEDUP_REMOVED lines=25> */
[C---:B------:R-:W-:Y:S02]  /*1cc0*/  FFMA R14, R5.reuse, R12, 0.33333182334899902344 ;  /* 0x3eaaaa78050e7423 */ /* 0x040fe4000000000c */
[----:B------:R-:W0:Y:S02]  /*1cd0*/  MUFU.RCP R12, R19 ;  /* 0x00000013000c7308 */ /* 0x000e240000001000 */
[C---:B------:R-:W-:Y:S01]  /*1ce0*/  FFMA R16, R5.reuse, R14, -0.5 ;  /* 0xbf00000005107423 */ /* 0x040fe2000000000e */
[----:B------:R-:W-:Y:S02]  /*1cf0*/  FSEL R14, RZ, -23, P0 ;  /* 0xc1b80000ff0e7808 */ /* 0x000fe40000000000 */
[----:B------:R-:W-:Y:S01]  /*1d00*/  ISETP.GT.U32.AND P0, PT, R0, 0x7f7fffff, PT ;  /* 0x7f7fffff0000780c */ /* 0x000fe20003f04070 */
[----:B------:R-:W-:Y:S02]  /*1d10*/  FMUL R16, R5, R16 ;  /* 0x0000001005107220 */ /* 0x000fe40000400000 */
[----:B------:R-:W-:-:S02]  /*1d20*/  FFMA R13, R13, 1.1920928955078125e-07, R14 ;  /* 0x340000000d0d7823 */ /* 0x000fc4000000000e */
[----:B------:R-:W-:Y:S01]  /*1d30*/  FFMA R16, R5, R16, R5 ;  /* 0x0000001005107223 */ /* 0x000fe20000000005 */
[----:B------:R-:W-:-:S03]  /*1d40*/  MOV R5, 0x7f800000 ;  /* 0x7f80000000057802 */ /* 0x000fc60000000f00 */
        /* <DEDUP_REMOVED lines=16> */
.L_x_24:
[----:B------:R-:W-:Y:S05]  /*1e50*/  BSYNC.RECONVERGENT B4 ;  /* 0x0000000000047941 */ /* 0x000fea0003800200 */
.L_x_23:
        /* <DEDUP_REMOVED lines=70> */
.L_x_26:
[----:B------:R-:W-:Y:S05]  /*22c0*/  BSYNC.RECONVERGENT B4 ;  /* 0x0000000000047941 */ /* 0x000fea0003800200 */
.L_x_25:
[----:B------:R-:W-:Y:S02]  /*22d0*/  HFMA2 R11, -RZ, RZ, 0.96630859375, -0.0022525787353515625 ;  /* 0x3bbb989dff0b7431 */ /* 0x000fe400000001ff */
[----:B------:R-:W-:Y:S01]  /*22e0*/  FMUL R22, R22, -0.5 ;  /* 0xbf00000016167820 */ /* 0x000fe20000400000 */
[----:B------:R-:W-:Y:S02]  /*22f0*/  MOV R12, 0x437c0000 ;  /* 0x437c0000000c7802 */ /* 0x000fe40000000f00 */
[----:B------:R-:W-:Y:S02]  /*2300*/  SHF.R.U32.HI R13, RZ, 0x2, R18 ;  /* 0x00000002ff0d7819 */ /* 0x000fe40000011612 */
[----:B------:R-:W-:Y:S02]  /*2310*/  IADD3 R4, PT, PT, R4, 0xb0f8a, RZ ;  /* 0x000b0f8a04047810 */ /* 0x000fe40007ffe0ff */
[----:B------:R-:W-:Y:S01]  /*2320*/  LOP3.LUT R13, R13, R18, RZ, 0x3c, !PT ;  /* 0x000000120d0d7212 */ /* 0x000fe200078e3cff */
[----:B------:R-:W-:Y:S01]  /*2330*/  FFMA.SAT R11, R22, R11, 0.5 ;  /* 0x3f000000160b7423 */ /* 0x000fe2000000200b */
[----:B------:R-:W-:-:S02]  /*2340*/  ISETP.GE.U32.AND P0, PT, R23, 0x63, PT ;  /* 0x000000631700780c */ /* 0x000fc40003f06070 */
[----:B------:R-:W-:Y:S01]  /*2350*/  IADD3 R23, PT, PT, R23, 0x1, RZ ;  /* 0x0000000117177810 */ /* 0x000fe20007ffe0ff */
[----:B------:R-:W-:Y:S01]  /*2360*/  FFMA.RM R11, R11, R12, 12582913 ;  /* 0x4b4000010b0b7423 */ /* 0x000fe2000000400c */
[----:B------:R-:W-:-:S03]  /*2370*/  SHF.L.U32 R12, R8, 0x4, RZ ;  /* 0x00000004080c7819 */ /* 0x000fc600000006ff */
[C---:B------:R-:W-:Y:S01]  /*2380*/  FADD R9, R11.reuse, -12583039 ;  /* 0xcb40007f0b097421 */ /* 0x040fe20000000000 */
[----:B------:R-:W-:-:S03]  /*2390*/  SHF.L.U32 R11, R11, 0x17, RZ ;  /* 0x000000170b0b7819 */ /* 0x000fc600000006ff */
        /* <DEDUP_REMOVED lines=14> */
.L_x_22:
[----:B------:R2:W-:Y:S01]  /*2480*/  STG.E.64 desc[UR4][R2.64+0x8], R6 ;  /* 0x0000080602007986 */ /* 0x0005e2000c101b04 */
[----:B------:R-:W-:-:S03]  /*2490*/  FMUL R21, R24, R21 ;  /* 0x0000001518157220 */ /* 0x000fc60000400000 */
[----:B------:R2:W-:Y:S01]  /*24a0*/  STG.E.64 desc[UR4][R2.64+0x10], R8 ;  /* 0x0000100802007986 */ /* 0x0005e2000c101b04 */
[----:B------:R-:W-:-:S03]  /*24b0*/  FFMA R25, R0, R21, R25 ;  /* 0x0000001500197223 */ /* 0x000fc60000000019 */
[----:B------:R2:W-:Y:S01]  /*24c0*/  STG.E.64 desc[UR4][R2.64], R4 ;  /* 0x0000000402007986 */ /* 0x0005e2000c101b04 */
[----:B------:R-:W-:Y:S05]  /*24d0*/  BRA `(.L_x_14) ;  /* 0x0000000400bc7947 */ /* 0x000fea0003800000 */
.L_x_16:
[----:B------:R-:W-:Y:S05]  /*24e0*/  BSYNC.RELIABLE B2 ;  /* 0x0000000000027941 */ /* 0x000fea0003800100 */
.L_x_15:
[----:B------:R0:W5:Y:S01]  /*24f0*/  LDG.E R0, desc[UR4][R2.64+0x18] ;  /* 0x0000180402007981 */ /* 0x000162000c1e1900 */
[----:B------:R-:W2:Y:S01]  /*2500*/  LDC.64 R18, c[0x0][0x390] ;  /* 0x0000e400ff127b82 */ /* 0x000ea20000000a00 */
[----:B------:R-:W-:Y:S01]  /*2510*/  BSSY.RECONVERGENT B2, `(.L_x_14) ;  /* 0x000006b000027945 */ /* 0x000fe20003800200 */
[----:B------:R-:W-:Y:S01]  /*2520*/  MOV R20, RZ ;  /* 0x000000ff00147202 */ /* 0x000fe20000000f00 */
[----:B0-2---:R-:W-:-:S07]  /*2530*/  IMAD.WIDE R18, R10, 0x4, R18 ;  /* 0x000000040a127825 */ /* 0x005fce00078e0212 */
.L_x_38:
[----:B0----5:R0:W5:Y:S01]  /*2540*/  LDG.E R21, desc[UR4][R18.64] ;  /* 0x0000000412157981 */ /* 0x021162000c1e1900 */
[----:B------:R-:W-:Y:S01]  /*2550*/  ISETP.NE.AND P0, PT, R0, 0x1, PT ;  /* 0x000000010000780c */ /* 0x000fe20003f05270 */
[----:B------:R-:W-:-:S12]  /*2560*/  BSSY.RECONVERGENT B3, `(.L_x_28) ;  /* 0x0000053000037945 */ /* 0x000fd80003800200 */
[----:B0-----:R-:W-:Y:S05]  /*2570*/  @!P0 BRA `(.L_x_29) ;  /* 0x0000000400388947 */ /* 0x001fea0003800000 */
[----:B------:R-:W2:Y:S04]  /*2580*/  LDG.E.64 R14, desc[UR4][R2.64] ;  /* 0x00000004020e7981 */ /* 0x000ea8000c1e1b00 */
[----:B------:R-:W3:Y:S04]  /*2590*/  LDG.E.64 R16, desc[UR4][R2.64+0x10] ;  /* 0x0000100402107981 */ /* 0x000ee8000c1e1b00 */
[----:B------:R-:W4:Y:S01]  /*25a0*/  LDG.E.64 R22, desc[UR4][R2.64+0x8] ;  /* 0x0000080402167981 */ /* 0x000f22000c1e1b00 */
[----:B------:R-:W-:Y:S01]  /*25b0*/  MOV R24, 0x3e055027 ;  /* 0x3e05502700187802 */ /* 0x000fe20000000f00 */
[----:B------:R-:W-:Y:S01]  /*25c0*/  BSSY.RECONVERGENT B4, `(.L_x_30) ;  /* 0x000003f000047945 */ /* 0x000fe20003800200 */
[----:B------:R-:W-:-:S02]  /*25d0*/  MOV R25, 0x7f800000 ;  /* 0x7f80000000197802 */ /* 0x000fc40000000f00 */
[----:B--2---:R-:W-:-:S04]  /*25e0*/  SHF.R.U32.HI R0, RZ, 0x2, R15 ;  /* 0x00000002ff007819 */ /* 0x004fc8000001160f */
[----:B------:R-:W-:Y:S01]  /*25f0*/  LOP3.LUT R0, R0, R15, RZ, 0x3c, !PT ;  /* 0x0000000f00007212 */ /* 0x000fe200078e3cff */
[----:B---3--:R0:W-:Y:S01]  /*2600*/  STG.E.64 desc[UR4][R2.64+0x8], R16 ;  /* 0x0000081002007986 */ /* 0x0081e2000c101b04 */
[----:B------:R-:W-:Y:S02]  /*2610*/  SHF.L.U32 R11, R17, 0x4, RZ ;  /* 0x00000004110b7819 */ /* 0x000fe400000006ff */
[----:B------:R-:W-:-:S04]  /*2620*/  SHF.L.U32 R12, R0, 0x1, RZ ;  /* 0x00000001000c7819 */ /* 0x000fc800000006ff */
[----:B------:R-:W-:Y:S01]  /*2630*/  LOP3.LUT R12, R0, R12, R11, 0x96, !PT ;  /* 0x0000000c000c7212 */ /* 0x000fe200078e960b */
[----:B------:R-:W-:-:S03]  /*2640*/  HFMA2 R11, -RZ, RZ, 0.1171875, 0 ;  /* 0x2f800000ff0b7431 */ /* 0x000fc600000001ff */
[----:B------:R-:W-:-:S04]  /*2650*/  LOP3.LUT R12, R12, R17, RZ, 0x3c, !PT ;  /* 0x000000110c0c7212 */ /* 0x000fc800078e3cff */
[----:B------:R-:W-:-:S04]  /*2660*/  IADD3 R0, PT, PT, R14, 0x587c5, R12 ;  /* 0x000587c50e007810 */ /* 0x000fc80007ffe00c */
[----:B------:R-:W-:-:S05]  /*2670*/  I2FP.F32.U32 R0, R0 ;  /* 0x0000000000007245 */ /* 0x000fca0000201000 */
[----:B------:R-:W-:-:S05]  /*2680*/  FFMA R0, R0, R11, 1.1641532182693481445e-10 ;  /* 0x2f00000000007423 */ /* 0x000fca000000000b */
[----:B------:R-:W-:-:S04]  /*2690*/  FSETP.GEU.AND P0, PT, R0, 1.175494350822287508e-38, PT ;  /* 0x008000000000780b */ /* 0x000fc80003f0e000 */
[----:B------:R-:W-:-:S09]  /*26a0*/  FSEL R15, RZ, -23, P0 ;  /* 0xc1b80000ff0f7808 */ /* 0x000fd20000000000 */
[----:B------:R-:W-:-:S05]  /*26b0*/  @!P0 FMUL R0, R0, 8388608 ;  /* 0x4b00000000008820 */ /* 0x000fca0000400000 */
[C---:B------:R-:W-:Y:S02]  /*26c0*/  IADD3 R13, PT, PT, R0.reuse, -0x3f2aaaab, RZ ;  /* 0xc0d55555000d7810 */ /* 0x040fe40007ffe0ff */
[----:B------:R-:W-:Y:S02]  /*26d0*/  ISETP.GT.U32.AND P0, PT, R0, 0x7f7fffff, PT ;  /* 0x7f7fffff0000780c */ /* 0x000fe40003f04070 */
[----:B------:R-:W-:-:S04]  /*26e0*/  LOP3.LUT R13, R13, 0xff800000, RZ, 0xc0, !PT ;  /* 0xff8000000d0d7812 */ /* 0x000fc800078ec0ff */
[----:B------:R-:W-:-:S05]  /*26f0*/  IADD3 R11, PT, PT, R0, -R13, RZ ;  /* 0x8000000d000b7210 */ /* 0x000fca0007ffe0ff */
[----:B------:R-:W-:-:S04]  /*2700*/  FADD R11, R11, -1 ;  /* 0xbf8000000b0b7421 */ /* 0x000fc80000000000 */
[----:B------:R-:W-:-:S04]  /*2710*/  FFMA R24, R11, -R24, 0.14084610342979431152 ;  /* 0x3e1039f60b187423 */ /* 0x000fc80000000818 */
[----:B------:R-:W-:-:S04]  /*2720*/  FFMA R24, R11, R24, -0.12148627638816833496 ;  /* 0xbdf8cdcc0b187423 */ /* 0x000fc80000000018 */
[----:B------:R-:W-:-:S04]  /*2730*/  FFMA R24, R11, R24, 0.13980610668659210205 ;  /* 0x3e0f29550b187423 */ /* 0x000fc80000000018 */
[----:B------:R-:W-:-:S04]  /*2740*/  FFMA R24, R11, R24, -0.16684235632419586182 ;  /* 0xbe2ad8b90b187423 */ /* 0x000fc80000000018 */
[----:B------:R-:W-:-:S04]  /*2750*/  FFMA R24, R11, R24, 0.20012299716472625732 ;  /* 0x3e4ced0b0b187423 */ /* 0x000fc80000000018 */
[----:B------:R-:W-:-:S04]  /*2760*/  FFMA R24, R11, R24, -0.24999669194221496582 ;  /* 0xbe7fff220b187423 */ /* 0x000fc80000000018 */
[C---:B------:R-:W-:Y:S01]  /*2770*/  FFMA R26, R11.reuse, R24, 0.33333182334899902344 ;  /* 0x3eaaaa780b1a7423 */ /* 0x040fe20000000018 */
[----:B------:R-:W-:Y:S02]  /*2780*/  I2FP.F32.S32 R24, R13 ;  /* 0x0000000d00187245 */ /* 0x000fe40000201400 */
[----:B----4-:R-:W-:Y:S01]  /*2790*/  SHF.R.U32.HI R13, RZ, 0x2, R22 ;  /* 0x00000002ff0d7819 */ /* 0x010fe20000011616 */
[----:B------:R-:W-:Y:S02]  /*27a0*/  FFMA R26, R11, R26, -0.5 ;  /* 0xbf0000000b1a7423 */ /* 0x000fe4000000001a */
[----:B------:R-:W-:Y:S01]  /*27b0*/  FFMA R15, R24, 1.1920928955078125e-07, R15 ;  /* 0x34000000180f7823 */ /* 0x000fe2000000000f */
[----:B------:R-:W-:Y:S01]  /*27c0*/  LOP3.LUT R13, R13, R22, RZ, 0x3c, !PT ;  /* 0x000000160d0d7212 */ /* 0x000fe200078e3cff */
[----:B------:R-:W-:Y:S01]  /*27d0*/  FMUL R26, R11, R26 ;  /* 0x0000001a0b1a7220 */ /* 0x000fe20000400000 */
[----:B------:R-:W-:-:S03]  /*27e0*/  SHF.L.U32 R22, R12, 0x4, RZ ;  /* 0x000000040c167819 */ /* 0x000fc600000006ff */
[----:B------:R-:W-:Y:S01]  /*27f0*/  FFMA R26, R11, R26, R11 ;  /* 0x0000001a0b1a7223 */ /* 0x000fe2000000000b */
[----:B------:R-:W-:-:S03]  /*2800*/  SHF.L.U32 R11, R13, 0x1, RZ ;  /* 0x000000010d0b7819 */ /* 0x000fc600000006ff */
[----:B------:R-:W-:Y:S01]  /*2810*/  FFMA R15, R15, 0.69314718246459960938, R26 ;  /* 0x3f3172180f0f7823 */ /* 0x000fe2000000001a */
[C---:B------:R-:W-:Y:S01]  /*2820*/  @P0 FFMA R15, R0.reuse, R25, +INF ;  /* 0x7f800000000f0423 */ /* 0x040fe20000000019 */
[----:B------:R-:W-:Y:S02]  /*2830*/  LOP3.LUT R13, R13, R11, R22, 0x96, !PT ;  /* 0x0000000b0d0d7212 */ /* 0x000fe400078e9616 */
[----:B------:R-:W-:Y:S01]  /*2840*/  FSETP.NEU.AND P0, PT, R0, RZ, PT ;  /* 0x000000ff0000720b */ /* 0x000fe20003f0d000 */
[----:B------:R-:W-:Y:S01]  /*2850*/  FMUL R15, R15, -2 ;  /* 0xc00000000f0f7820 */ /* 0x000fe20000400000 */
[----:B------:R-:W-:Y:S02]  /*2860*/  IADD3 R22, PT, PT, R14, 0xb0f8a, RZ ;  /* 0x000b0f8a0e167810 */ /* 0x000fe40007ffe0ff */
[----:B------:R-:W-:Y:S02]  /*2870*/  LOP3.LUT R13, R13, R12, RZ, 0x3c, !PT ;  /* 0x0000000c0d0d7212 */ /* 0x000fe400078e3cff */
[----:B------:R-:W-:Y:S01]  /*2880*/  FSEL R15, R15, +INF , P0 ;  /* 0x7f8000000f0f7808 */ /* 0x000fe20000000000 */
[----:B------:R0:W-:Y:S01]  /*2890*/  STG.E.64 desc[UR4][R2.64], R22 ;  /* 0x0000001602007986 */ /* 0x0001e2000c101b04 */
[----:B------:R-:W-:-:S02]  /*28a0*/  IADD3 R0, PT, PT, R13, R22, RZ ;  /* 0x000000160d007210 */ /* 0x000fc40007ffe0ff */
[----:B------:R-:W-:Y:S01]  /*28b0*/  IADD3 R11, PT, PT, R15, -0xd000000, RZ ;  /* 0xf30000000f0b7810 */ /* 0x000fe20007ffe0ff */
[----:B------:R0:W-:Y:S01]  /*28c0*/  STG.E.64 desc[UR4][R2.64+0x10], R12 ;  /* 0x0000100c02007986 */ /* 0x0001e2000c101b04 */
[----:B------:R0:W2:Y:S01]  /*28d0*/  MUFU.RSQ R14, R15 ;  /* 0x0000000f000e7308 */ /* 0x0000a20000001400 */
[----:B------:R-:W-:Y:S02]  /*28e0*/  I2FP.F32.U32 R0, R0 ;  /* 0x0000000000007245 */ /* 0x000fe40000201000 */
[----:B------:R-:W-:Y:S01]  /*28f0*/  ISETP.GT.U32.AND P0, PT, R11, 0x727fffff, PT ;  /* 0x727fffff0b00780c */ /* 0x000fe20003f04070 */
[----:B------:R-:W-:-:S05]  /*2900*/  HFMA2 R11, -RZ, RZ, 0.1495361328125, 0.0004794597625732421875 ;  /* 0x30c90fdbff0b7431 */ /* 0x000fca00000001ff */
[----:B------:R-:W-:-:S07]  /*2910*/  FFMA R24, R0, R11, 7.314590599882819788e-10 ;  /* 0x30490fdb00187423 */ /* 0x000fce000000000b */
[----:B0-----:R-:W-:Y:S05]  /*2920*/  @!P0 BRA `(.L_x_31) ;  /* 0x0000000000108947 */ /* 0x001fea0003800000 */
[----:B------:R-:W-:Y:S02]  /*2930*/  MOV R0, R15 ;  /* 0x0000000f00007202 */ /* 0x000fe40000000f00 */
[----:B------:R-:W-:-:S07]  /*2940*/  MOV R12, 0x2960 ;  /* 0x00002960000c7802 */ /* 0x000fce0000000f00 */
[----:B-12--5:R-:W-:Y:S05]  /*2950*/  CALL.REL.NOINC `($__internal_0_$__cuda_sm20_sqrt_rn_f32_slowpath) ;  /* 0x0000000000b47944 */ /* 0x026fea0003c00000 */
[----:B------:R-:W-:Y:S05]  /*2960*/  BRA `(.L_x_32) ;  /* 0x0000000000107947 */ /* 0x000fea0003800000 */
.L_x_31:
[----:B--2---:R-:W-:Y:S01]  /*2970*/  FMUL.FTZ R0, R15, R14 ;  /* 0x0000000e0f007220 */ /* 0x004fe20000410000 */
[----:B------:R-:W-:-:S03]  /*2980*/  FMUL.FTZ R14, R14, 0.5 ;  /* 0x3f0000000e0e7820 */ /* 0x000fc60000410000 */
[----:B------:R-:W-:-:S04]  /*2990*/  FFMA R15, -R0, R0, R15 ;  /* 0x00000000000f7223 */ /* 0x000fc8000000010f */
[----:B------:R-:W-:-:S07]  /*29a0*/  FFMA R0, R15, R14, R0 ;  /* 0x0000000e0f007223 */ /* 0x000fce0000000000 */
.L_x_32:
[----:B------:R-:W-:Y:S05]  /*29b0*/  BSYNC.RECONVERGENT B4 ;  /* 0x0000000000047941 */ /* 0x000fea0003800200 */
.L_x_30:
[----:B------:R-:W-:Y:S01]  /*29c0*/  FMUL.RZ R24, R24, 0.15915493667125701904 ;  /* 0x3e22f98318187820 */ /* 0x000fe2000040c000 */
[----:B------:R-:W-:-:S03]  /*29d0*/  MOV R15, 0x1 ;  /* 0x00000001000f7802 */ /* 0x000fc60000000f00 */
[----:B------:R-:W0:Y:S02]  /*29e0*/  MUFU.COS R11, R24 ;  /* 0x00000018000b7308 */ /* 0x000e240000000000 */
[----:B------:R2:W-:Y:S01]  /*29f0*/  STG.E desc[UR4][R2.64+0x18], R15 ;  /* 0x0000180f02007986 */ /* 0x0005e2000c101904 */
[----:B0-----:R-:W-:-:S05]  /*2a00*/  FMUL R13, R11, R0 ;  /* 0x000000000b0d7220 */ /* 0x001fca0000400000 */
[----:B------:R-:W0:Y:S01]  /*2a10*/  MUFU.SIN R11, R24 ;  /* 0x00000018000b7308 */ /* 0x000e220000000400 */
[----:B------:R2:W-:Y:S01]  /*2a20*/  STG.E desc[UR4][R2.64+0x20], R13 ;  /* 0x0000200d02007986 */ /* 0x0005e2000c101904 */
[----:B0-----:R-:W-:Y:S01]  /*2a30*/  FMUL R12, R11, R0 ;  /* 0x000000000b0c7220 */ /* 0x001fe20000400000 */
[----:B------:R-:W-:Y:S01]  /*2a40*/  HFMA2 R0, -RZ, RZ, 0, 5.9604644775390625e-08 ;  /* 0x00000001ff007431 */ /* 0x000fe200000001ff */
[----:B--2---:R-:W-:Y:S06]  /*2a50*/  BRA `(.L_x_33) ;  /* 0x00000000000c7947 */ /* 0x004fec0003800000 */
.L_x_29:
[----:B------:R0:W5:Y:S01]  /*2a60*/  LDG.E R12, desc[UR4][R2.64+0x20] ;  /* 0x00002004020c7981 */ /* 0x000162000c1e1900 */
[----:B------:R-:W-:-:S03]  /*2a70*/  MOV R0, RZ ;  /* 0x000000ff00007202 */ /* 0x000fc60000000f00 */
[----:B------:R0:W-:Y:S04]  /*2a80*/  STG.E desc[UR4][R2.64+0x18], RZ ;  /* 0x000018ff02007986 */ /* 0x0001e8000c101904 */
.L_x_33:
[----:B------:R-:W-:Y:S05]  /*2a90*/  BSYNC.RECONVERGENT B3 ;  /* 0x0000000000037941 */ /* 0x000fea0003800200 */
.L_x_28:
[----:B------:R-:W2:Y:S04]  /*2aa0*/  LDG.E R14, desc[UR4][R4.64] ;  /* 0x00000004040e7981 */ /* 0x000ea8000c1e1900 */
[----:B------:R-:W3:Y:S01]  /*2ab0*/  LDG.E R16, desc[UR4][R8.64] ;  /* 0x0000000408107981 */ /* 0x000ee2000c1e1900 */
[----:B------:R-:W-:Y:S01]  /*2ac0*/  BSSY.RELIABLE B3, `(.L_x_34) ;  /* 0x000000d000037945 */ /* 0x000fe20003800100 */
[----:B--2--5:R-:W-:-:S05]  /*2ad0*/  FFMA R25, R21, R12, R14 ;  /* 0x0000000c15197223 */ /* 0x024fca000000000e */
[----:B---3--:R-:W-:-:S13]  /*2ae0*/  FSETP.GTU.AND P0, PT, R16, R25, PT ;  /* 0x000000191000720b */ /* 0x008fda0003f0c000 */
[----:B------:R-:W-:Y:S05]  /*2af0*/  @P0 BRA `(.L_x_35) ;  /* 0x0000000000180947 */ /* 0x000fea0003800000 */
[----:B------:R-:W2:Y:S01]  /*2b00*/  LDG.E R12, desc[UR4][R6.64] ;  /* 0x00000004060c7981 */ /* 0x000ea2000c1e1900 */
[----:B------:R-:W-:Y:S02]  /*2b10*/  ISETP.GE.U32.AND P0, PT, R20, 0x63, PT ;  /* 0x000000631400780c */ /* 0x000fe40003f06070 */
[----:B--2---:R-:W-:-:S13]  /*2b20*/  FSETP.GTU.AND P1, PT, R25, R12, PT ;  /* 0x0000000c1900720b */ /* 0x004fda0003f2c000 */
[----:B------:R-:W-:Y:S05]  /*2b30*/  @!P0 BRA P1, `(.L_x_36) ;  /* 0x0000000000148947 */ /* 0x000fea0000800000 */
[----:B------:R-:W-:Y:S05]  /*2b40*/  BREAK.RELIABLE B3 ;  /* 0x0000000000037942 */ /* 0x000fea0003800100 */
[----:B------:R-:W-:Y:S05]  /*2b50*/  BRA `(.L_x_37) ;  /* 0x0000000000187947 */ /* 0x000fea0003800000 */
.L_x_35:
[----:B------:R-:W-:-:S13]  /*2b60*/  ISETP.GT.U32.AND P0, PT, R20, 0x62, PT ;  /* 0x000000621400780c */ /* 0x000fda0003f04070 */
[----:B------:R-:W-:Y:S05]  /*2b70*/  @P0 BREAK.RELIABLE B3 ;  /* 0x0000000000030942 */ /* 0x000fea0003800100 */
[----:B------:R-:W-:Y:S05]  /*2b80*/  @P0 BRA `(.L_x_37) ;  /* 0x00000000000c0947 */ /* 0x000fea0003800000 */
.L_x_36:
[----:B------:R-:W-:Y:S05]  /*2b90*/  BSYNC.RELIABLE B3 ;  /* 0x0000000000037941 */ /* 0x000fea0003800100 */
.L_x_34:
[----:B------:R-:W-:Y:S01]  /*2ba0*/  IADD3 R20, PT, PT, R20, 0x1, RZ ;  /* 0x0000000114147810 */ /* 0x000fe20007ffe0ff */
[----:B------:R-:W-:Y:S06]  /*2bb0*/  BRA `(.L_x_38) ;  /* 0xfffffff800607947 */ /* 0x000fec000383ffff */
.L_x_37:
[----:B------:R-:W-:Y:S05]  /*2bc0*/  BSYNC.RECONVERGENT B2 ;  /* 0x0000000000027941 */ /* 0x000fea0003800200 */
.L_x_14:
[----:B------:R-:W-:Y:S05]  /*2bd0*/  BSYNC.RECONVERGENT B1 ;  /* 0x0000000000017941 */ /* 0x000fea0003800200 */
.L_x_0:
[----:B------:R-:W-:Y:S05]  /*2be0*/  WARPSYNC.ALL ;  /* 0x0000000000007948 */ /* 0x000fea0003800000 */
[----:B0-2---:R-:W0:Y:S02]  /*2bf0*/  LDC.64 R2, c[0x0][0x3a8] ;  /* 0x0000ea00ff027b82 */ /* 0x005e240000000a00 */
[----:B0-----:R-:W-:-:S05]  /*2c00*/  IMAD.WIDE R10, R10, 0x4, R2 ;  /* 0x000000040a0a7825 */ /* 0x001fca00078e0202 */
[----:B------:R-:W-:Y:S01]  /*2c10*/  STG.E desc[UR4][R10.64], R25 ;  /* 0x000000190a007986 */ /* 0x000fe2000c101904 */
[----:B------:R-:W-:Y:S05]  /*2c20*/  EXIT ;  /* 0x000000000000794d */ /* 0x000fea0003800000 */
        .weak           $__internal_0_$__cuda_sm20_sqrt_rn_f32_slowpath
        .type           $__internal_0_$__cuda_sm20_sqrt_rn_f32_slowpath,@function
        .size           $__internal_0_$__cuda_sm20_sqrt_rn_f32_slowpath,($__internal_1_$__cuda_sm3x_div_rn_noftz_f32_slowpath - $__internal_0_$__cuda_sm20_sqrt_rn_f32_slowpath)
$__internal_0_$__cuda_sm20_sqrt_rn_f32_slowpath:
[----:B------:R-:W-:-:S13]  /*2c30*/  LOP3.LUT P0, RZ, R0, 0x7fffffff, RZ, 0xc0, !PT ;  /* 0x7fffffff00ff7812 */ /* 0x000fda000780c0ff */
[----:B------:R-:W-:Y:S01]  /*2c40*/  @!P0 MOV R13, R0 ;  /* 0x00000000000d8202 */ /* 0x000fe20000000f00 */
[----:B------:R-:W-:Y:S06]  /*2c50*/  @!P0 BRA `(.L_x_39) ;  /* 0x0000000000408947 */ /* 0x000fec0003800000 */
[----:B------:R-:W-:-:S13]  /*2c60*/  FSETP.GEU.FTZ.AND P0, PT, R0, RZ, PT ;  /* 0x000000ff0000720b */ /* 0x000fda0003f1e000 */
[----:B------:R-:W-:Y:S01]  /*2c70*/  @!P0 MOV R13, 0x7fffffff ;  /* 0x7fffffff000d8802 */ /* 0x000fe20000000f00 */
[----:B------:R-:W-:Y:S06]  /*2c80*/  @!P0 BRA `(.L_x_39) ;  /* 0x0000000000348947 */ /* 0x000fec0003800000 */
[----:B------:R-:W-:-:S13]  /*2c90*/  FSETP.GTU.FTZ.AND P0, PT, |R0|, +INF , PT ;  /* 0x7f8000000000780b */ /* 0x000fda0003f1c200 */
[----:B------:R-:W-:Y:S01]  /*2ca0*/  @P0 FADD.FTZ R13, R0, 1 ;  /* 0x3f800000000d0421 */ /* 0x000fe20000010000 */
[----:B------:R-:W-:Y:S06]  /*2cb0*/  @P0 BRA `(.L_x_39) ;  /* 0x0000000000280947 */ /* 0x000fec0003800000 */
[----:B------:R-:W-:-:S13]  /*2cc0*/  FSETP.NEU.FTZ.AND P0, PT, |R0|, +INF , PT ;  /* 0x7f8000000000780b */ /* 0x000fda0003f1d200 */
[----:B------:R-:W-:-:S04]  /*2cd0*/  @P0 FFMA R11, R0, 1.84467440737095516160e+19, RZ ;  /* 0x5f800000000b0823 */ /* 0x000fc800000000ff */
[----:B------:R-:W0:Y:S02]  /*2ce0*/  @P0 MUFU.RSQ R16, R11 ;  /* 0x0000000b00100308 */ /* 0x000e240000001400 */
[----:B0-----:R-:W-:Y:S01]  /*2cf0*/  @P0 FMUL.FTZ R14, R11, R16 ;  /* 0x000000100b0e0220 */ /* 0x001fe20000410000 */
[----:B------:R-:W-:-:S03]  /*2d00*/  @P0 FMUL.FTZ R15, R16, 0.5 ;  /* 0x3f000000100f0820 */ /* 0x000fc60000410000 */
[----:B------:R-:W-:-:S04]  /*2d10*/  @P0 FADD.FTZ R13, -R14, -RZ ;  /* 0x800000ff0e0d0221 */ /* 0x000fc80000010100 */
[----:B------:R-:W-:Y:S01]  /*2d20*/  @P0 FFMA R17, R14, R13, R11 ;  /* 0x0000000d0e110223 */ /* 0x000fe2000000000b */
[----:B------:R-:W-:-:S03]  /*2d30*/  @!P0 MOV R13, R0 ;  /* 0x00000000000d8202 */ /* 0x000fc60000000f00 */
[----:B------:R-:W-:-:S04]  /*2d40*/  @P0 FFMA R15, R17, R15, R14 ;  /* 0x0000000f110f0223 */ /* 0x000fc8000000000e */
[----:B------:R-:W-:-:S07]  /*2d50*/  @P0 FMUL.FTZ R13, R15, 2.3283064365386962891e-10 ;  /* 0x2f8000000f0d0820 */ /* 0x000fce0000410000 */
.L_x_39:
[----:B------:R-:W-:Y:S01]  /*2d60*/  MOV R0, R13 ;  /* 0x0000000d00007202 */ /* 0x000fe20000000f00 */
[----:B------:R-:W-:-:S04]  /*2d70*/  HFMA2 R13, -RZ, RZ, 0, 0 ;  /* 0x00000000ff0d7431 */ /* 0x000fc800000001ff */
[----:B------:R-:W-:Y:S05]  /*2d80*/  RET.REL.NODEC R12 `(gpu_trunc_norm) ;  /* 0xffffffd00c9c7950 */ /* 0x000fea0003c3ffff */
        .weak           $__internal_1_$__cuda_sm3x_div_rn_noftz_f32_slowpath
        .type           $__internal_1_$__cuda_sm3x_div_rn_noftz_f32_slowpath,@function
        .size           $__internal_1_$__cuda_sm3x_div_rn_noftz_f32_slowpath,(.L_x_67 - $__internal_1_$__cuda_sm3x_div_rn_noftz_f32_slowpath)
$__internal_1_$__cuda_sm3x_div_rn_noftz_f32_slowpath:
[----:B------:R-:W-:Y:S01]  /*2d90*/  SHF.R.U32.HI R9, RZ, 0x17, R16 ;  /* 0x00000017ff097819 */ /* 0x000fe20000011610 */
[----:B------:R-:W-:Y:S01]  /*2da0*/  BSSY.RECONVERGENT B5, `(.L_x_40) ;  /* 0x0000062000057945 */ /* 0x000fe20003800200 */
[----:B------:R-:W-:Y:S02]  /*2db0*/  SHF.R.U32.HI R14, RZ, 0x17, R17 ;  /* 0x00000017ff0e7819 */ /* 0x000fe40000011611 */
[----:B------:R-:W-:Y:S02]  /*2dc0*/  LOP3.LUT R9, R9, 0xff, RZ, 0xc0, !PT ;  /* 0x000000ff09097812 */ /* 0x000fe400078ec0ff */
[----:B------:R-:W-:Y:S02]  /*2dd0*/  LOP3.LUT R14, R14, 0xff, RZ, 0xc0, !PT ;  /* 0x000000ff0e0e7812 */ /* 0x000fe400078ec0ff */
[----:B------:R-:W-:Y:S02]  /*2de0*/  IADD3 R0, PT, PT, R9, -0x1, RZ ;  /* 0xffffffff09007810 */ /* 0x000fe40007ffe0ff */
[----:B------:R-:W-:-:S02]  /*2df0*/  IADD3 R13, PT, PT, R14, -0x1, RZ ;  /* 0xffffffff0e0d7810 */ /* 0x000fc40007ffe0ff */
[----:B------:R-:W-:-:S04]  /*2e00*/  ISETP.GT.U32.AND P0, PT, R0, 0xfd, PT ;  /* 0x000000fd0000780c */ /* 0x000fc80003f04070 */
[----:B------:R-:W-:-:S13]  /*2e10*/  ISETP.GT.U32.OR P0, PT, R13, 0xfd, P0 ;  /* 0x000000fd0d00780c */ /* 0x000fda0000704470 */
[----:B------:R-:W-:Y:S01]  /*2e20*/  @!P0 MOV R11, RZ ;  /* 0x000000ff000b8202 */ /* 0x000fe20000000f00 */
[----:B------:R-:W-:Y:S06]  /*2e30*/  @!P0 BRA `(.L_x_41) ;  /* 0x00000000005c8947 */ /* 0x000fec0003800000 */
[----:B------:R-:W-:Y:S02]  /*2e40*/  FSETP.GTU.FTZ.AND P0, PT, |R17|, +INF , PT ;  /* 0x7f8000001100780b */ /* 0x000fe40003f1c200 */
[----:B------:R-:W-:-:S04]  /*2e50*/  FSETP.GTU.FTZ.AND P1, PT, |R16|, +INF , PT ;  /* 0x7f8000001000780b */ /* 0x000fc80003f3c200 */
[----:B------:R-:W-:-:S13]  /*2e60*/  PLOP3.LUT P0, PT, P0, P1, PT, 0xf8, 0x8f ;  /* 0x00000000008f781c */ /* 0x000fda0000703f70 */
[----:B------:R-:W-:Y:S05]  /*2e70*/  @P0 BRA `(.L_x_42) ;  /* 0x00000004004c0947 */ /* 0x000fea0003800000 */
[----:B------:R-:W-:-:S13]  /*2e80*/  LOP3.LUT P0, RZ, R16, 0x7fffffff, R17, 0xc8, !PT ;  /* 0x7fffffff10ff7812 */ /* 0x000fda000780c811 */
[----:B------:R-:W-:Y:S05]  /*2e90*/  @!P0 BRA `(.L_x_43) ;  /* 0x00000004003c8947 */ /* 0x000fea0003800000 */
[C---:B------:R-:W-:Y:S02]  /*2ea0*/  FSETP.NEU.FTZ.AND P1, PT, |R17|.reuse, +INF , PT ;  /* 0x7f8000001100780b */ /* 0x040fe40003f3d200 */
[----:B------:R-:W-:Y:S02]  /*2eb0*/  FSETP.NEU.FTZ.AND P2, PT, |R16|, +INF , PT ;  /* 0x7f8000001000780b */ /* 0x000fe40003f5d200 */
[----:B------:R-:W-:-:S11]  /*2ec0*/  FSETP.NEU.FTZ.AND P0, PT, |R17|, +INF , PT ;  /* 0x7f8000001100780b */ /* 0x000fd60003f1d200 */
[----:B------:R-:W-:Y:S05]  /*2ed0*/  @!P2 BRA !P1, `(.L_x_43) ;  /* 0x00000004002ca947 */ /* 0x000fea0004800000 */
[----:B------:R-:W-:-:S04]  /*2ee0*/  LOP3.LUT P1, RZ, R17, 0x7fffffff, RZ, 0xc0, !PT ;  /* 0x7fffffff11ff7812 */ /* 0x000fc8000782c0ff */
[----:B------:R-:W-:-:S13]  /*2ef0*/  PLOP3.LUT P1, PT, P2, P1, PT, 0x2f, 0xf2 ;  /* 0x0000000000f2781c */ /* 0x000fda0001722577 */
[----:B------:R-:W-:Y:S05]  /*2f00*/  @P1 BRA `(.L_x_44) ;  /* 0x0000000400181947 */ /* 0x000fea0003800000 */
[----:B------:R-:W-:-:S04]  /*2f10*/  LOP3.LUT P1, RZ, R16, 0x7fffffff, RZ, 0xc0, !PT ;  /* 0x7fffffff10ff7812 */ /* 0x000fc8000782c0ff */
[----:B------:R-:W-:-:S13]  /*2f20*/  PLOP3.LUT P0, PT, P0, P1, PT, 0x2f, 0xf2 ;  /* 0x0000000000f2781c */ /* 0x000fda0000702577 */
[----:B------:R-:W-:Y:S05]  /*2f30*/  @P0 BRA `(.L_x_45) ;  /* 0x0000000400000947 */ /* 0x000fea0003800000 */
[----:B------:R-:W-:Y:S02]  /*2f40*/  ISETP.GE.AND P0, PT, R13, RZ, PT ;  /* 0x000000ff0d00720c */ /* 0x000fe40003f06270 */
[----:B------:R-:W-:-:S11]  /*2f50*/  ISETP.GE.AND P1, PT, R0, RZ, PT ;  /* 0x000000ff0000720c */ /* 0x000fd60003f26270 */
[----:B------:R-:W-:Y:S01]  /*2f60*/  @P0 MOV R11, RZ ;  /* 0x000000ff000b0202 */ /* 0x000fe20000000f00 */
[----:B------:R-:W-:Y:S01]  /*2f70*/  @!P0 FFMA R17, R17, 1.84467440737095516160e+19, RZ ;  /* 0x5f80000011118823 */ /* 0x000fe200000000ff */
[----:B------:R-:W-:Y:S01]  /*2f80*/  @!P0 MOV R11, 0xffffffc0 ;  /* 0xffffffc0000b8802 */ /* 0x000fe20000000f00 */
[----:B------:R-:W-:-:S03]  /*2f90*/  @!P1 FFMA R16, R16, 1.84467440737095516160e+19, RZ ;  /* 0x5f80000010109823 */ /* 0x000fc600000000ff */
[----:B------:R-:W-:-:S07]  /*2fa0*/  @!P1 IADD3 R11, PT, PT, R11, 0x40, RZ ;  /* 0x000000400b0b9810 */ /* 0x000fce0007ffe0ff */
.L_x_41:
[----:B------:R-:W-:Y:S01]  /*2fb0*/  LEA R13, R9, 0xc0800000, 0x17 ;  /* 0xc0800000090d7811 */ /* 0x000fe200078eb8ff */
[----:B------:R-:W-:Y:S01]  /*2fc0*/  BSSY.RECONVERGENT B6, `(.L_x_46) ;  /* 0x0000036000067945 */ /* 0x000fe20003800200 */
[----:B------:R-:W-:Y:S02]  /*2fd0*/  IADD3 R14, PT, PT, R14, -0x7f, RZ ;  /* 0xffffff810e0e7810 */ /* 0x000fe40007ffe0ff */
[----:B------:R-:W-:-:S03]  /*2fe0*/  IADD3 R26, PT, PT, -R13, R16, RZ ;  /* 0x000000100d1a7210 */ /* 0x000fc60007ffe1ff */
[----:B------:R-:W-:Y:S01]  /*2ff0*/  IMAD R0, R14, -0x800000, R17 ;  /* 0xff8000000e007824 */ /* 0x000fe200078e0211 */
[----:B------:R-:W0:Y:S01]  /*3000*/  MUFU.RCP R16, R26 ;  /* 0x0000001a00107308 */ /* 0x000e220000001000 */
[----:B------:R-:W-:Y:S01]  /*3010*/  FADD.FTZ R13, -R26, -RZ ;  /* 0x800000ff1a0d7221 */ /* 0x000fe20000010100 */
[----:B------:R-:W-:-:S04]  /*3020*/  IADD3 R14, PT, PT, R14, 0x7f, -R9 ;  /* 0x0000007f0e0e7810 */ /* 0x000fc80007ffe809 */
[----:B------:R-:W-:Y:S01]  /*3030*/  IADD3 R11, PT, PT, R14, R11, RZ ;  /* 0x0000000b0e0b7210 */ /* 0x000fe20007ffe0ff */
[----:B0-----:R-:W-:-:S04]  /*3040*/  FFMA R15, R16, R13, 1 ;  /* 0x3f800000100f7423 */ /* 0x001fc8000000000d */
[----:B------:R-:W-:-:S04]  /*3050*/  FFMA R15, R16, R15, R16 ;  /* 0x0000000f100f7223 */ /* 0x000fc80000000010 */
[----:B------:R-:W-:-:S04]  /*3060*/  FFMA R16, R0, R15, RZ ;  /* 0x0000000f00107223 */ /* 0x000fc800000000ff */
[----:B------:R-:W-:-:S04]  /*3070*/  FFMA R17, R13, R16, R0 ;  /* 0x000000100d117223 */ /* 0x000fc80000000000 */
[----:B------:R-:W-:-:S04]  /*3080*/  FFMA R16, R15, R17, R16 ;  /* 0x000000110f107223 */ /* 0x000fc80000000010 */
[----:B------:R-:W-:-:S04]  /*3090*/  FFMA R13, R13, R16, R0 ;  /* 0x000000100d0d7223 */ /* 0x000fc80000000000 */
[----:B------:R-:W-:-:S05]  /*30a0*/  FFMA R0, R15, R13, R16 ;  /* 0x0000000d0f007223 */ /* 0x000fca0000000010 */
[----:B------:R-:W-:-:S04]  /*30b0*/  SHF.R.U32.HI R9, RZ, 0x17, R0 ;  /* 0x00000017ff097819 */ /* 0x000fc80000011600 */
[----:B------:R-:W-:-:S04]  /*30c0*/  LOP3.LUT R14, R9, 0xff, RZ, 0xc0, !PT ;  /* 0x000000ff090e7812 */ /* 0x000fc800078ec0ff */
[----:B------:R-:W-:-:S04]  /*30d0*/  IADD3 R9, PT, PT, R14, R11, RZ ;  /* 0x0000000b0e097210 */ /* 0x000fc80007ffe0ff */
[----:B------:R-:W-:-:S04]  /*30e0*/  IADD3 R14, PT, PT, R9, -0x1, RZ ;  /* 0xffffffff090e7810 */ /* 0x000fc80007ffe0ff */
[----:B------:R-:W-:-:S13]  /*30f0*/  ISETP.GE.U32.AND P0, PT, R14, 0xfe, PT ;  /* 0x000000fe0e00780c */ /* 0x000fda0003f06070 */
[----:B------:R-:W-:Y:S05]  /*3100*/  @!P0 BRA `(.L_x_47) ;  /* 0x0000000000808947 */ /* 0x000fea0003800000 */
[----:B------:R-:W-:-:S13]  /*3110*/  ISETP.GT.AND P0, PT, R9, 0xfe, PT ;  /* 0x000000fe0900780c */ /* 0x000fda0003f04270 */
[----:B------:R-:W-:Y:S05]  /*3120*/  @P0 BRA `(.L_x_48) ;  /* 0x00000000006c0947 */ /* 0x000fea0003800000 */
[----:B------:R-:W-:-:S13]  /*3130*/  ISETP.GE.AND P0, PT, R9, 0x1, PT ;  /* 0x000000010900780c */ /* 0x000fda0003f06270 */
[----:B------:R-:W-:Y:S05]  /*3140*/  @P0 BRA `(.L_x_49) ;  /* 0x0000000000740947 */ /* 0x000fea0003800000 */
[----:B------:R-:W-:Y:S02]  /*3150*/  ISETP.GE.AND P0, PT, R9, -0x18, PT ;  /* 0xffffffe80900780c */ /* 0x000fe40003f06270 */
[----:B------:R-:W-:-:S11]  /*3160*/  LOP3.LUT R0, R0, 0x80000000, RZ, 0xc0, !PT ;  /* 0x8000000000007812 */ /* 0x000fd600078ec0ff */
[----:B------:R-:W-:Y:S05]  /*3170*/  @!P0 BRA `(.L_x_49) ;  /* 0x0000000000688947 */ /* 0x000fea0003800000 */
[CCC-:B------:R-:W-:Y:S01]  /*3180*/  FFMA.RZ R11, R15.reuse, R13.reuse, R16.reuse ;  /* 0x0000000d0f0b7223 */ /* 0x1c0fe2000000c010 */
[CCC-:B------:R-:W-:Y:S01]  /*3190*/  FFMA.RP R14, R15.reuse, R13.reuse, R16.reuse ;  /* 0x0000000d0f0e7223 */ /* 0x1c0fe20000008010 */
[----:B------:R-:W-:Y:S01]  /*31a0*/  FFMA.RM R15, R15, R13, R16 ;  /* 0x0000000d0f0f7223 */ /* 0x000fe20000004010 */
[----:B------:R-:W-:Y:S02]  /*31b0*/  IADD3 R13, PT, PT, R9, 0x20, RZ ;  /* 0x00000020090d7810 */ /* 0x000fe40007ffe0ff */
[----:B------:R-:W-:Y:S02]  /*31c0*/  LOP3.LUT R11, R11, 0x7fffff, RZ, 0xc0, !PT ;  /* 0x007fffff0b0b7812 */ /* 0x000fe400078ec0ff */
[----:B------:R-:W-:Y:S02]  /*31d0*/  ISETP.NE.AND P2, PT, R9, RZ, PT ;  /* 0x000000ff0900720c */ /* 0x000fe40003f45270 */
[----:B------:R-:W-:Y:S02]  /*31e0*/  LOP3.LUT R16, R11, 0x800000, RZ, 0xfc, !PT ;  /* 0x008000000b107812 */ /* 0x000fe400078efcff */
[----:B------:R-:W-:-:S02]  /*31f0*/  ISETP.NE.AND P1, PT, R9, RZ, PT ;  /* 0x000000ff0900720c */ /* 0x000fc40003f25270 */
[----:B------:R-:W-:Y:S02]  /*3200*/  IADD3 R9, PT, PT, -R9, RZ, RZ ;  /* 0x000000ff09097210 */ /* 0x000fe40007ffe1ff */
[----:B------:R-:W-:Y:S02]  /*3210*/  SHF.L.U32 R13, R16, R13, RZ ;  /* 0x0000000d100d7219 */ /* 0x000fe400000006ff */
[----:B------:R-:W-:Y:S02]  /*3220*/  FSETP.NEU.FTZ.AND P0, PT, R14, R15, PT ;  /* 0x0000000f0e00720b */ /* 0x000fe40003f1d000 */
[----:B------:R-:W-:Y:S02]  /*3230*/  SEL R9, R9, RZ, P2 ;  /* 0x000000ff09097207 */ /* 0x000fe40001000000 */
[----:B------:R-:W-:Y:S02]  /*3240*/  ISETP.NE.AND P1, PT, R13, RZ, P1 ;  /* 0x000000ff0d00720c */ /* 0x000fe40000f25270 */
[----:B------:R-:W-:-:S02]  /*3250*/  SHF.R.U32.HI R16, RZ, R9, R16 ;  /* 0x00000009ff107219 */ /* 0x000fc40000011610 */
[----:B------:R-:W-:Y:S02]  /*3260*/  PLOP3.LUT P0, PT, P0, P1, PT, 0xf8, 0x8f ;  /* 0x00000000008f781c */ /* 0x000fe40000703f70 */
[----:B------:R-:W-:Y:S02]  /*3270*/  SHF.R.U32.HI R11, RZ, 0x1, R16 ;  /* 0x00000001ff0b7819 */ /* 0x000fe40000011610 */
[----:B------:R-:W-:-:S04]  /*3280*/  SEL R14, RZ, 0x1, !P0 ;  /* 0x00000001ff0e7807 */ /* 0x000fc80004000000 */
[----:B------:R-:W-:-:S04]  /*3290*/  LOP3.LUT R9, R14, 0x1, R11, 0xf8, !PT ;  /* 0x000000010e097812 */ /* 0x000fc800078ef80b */
[----:B------:R-:W-:-:S04]  /*32a0*/  LOP3.LUT R16, R9, R16, RZ, 0xc0, !PT ;  /* 0x0000001009107212 */ /* 0x000fc800078ec0ff */
[----:B------:R-:W-:-:S04]  /*32b0*/  IADD3 R11, PT, PT, R11, R16, RZ ;  /* 0x000000100b0b7210 */ /* 0x000fc80007ffe0ff */
[----:B------:R-:W-:Y:S01]  /*32c0*/  LOP3.LUT R0, R11, R0, RZ, 0xfc, !PT ;  /* 0x000000000b007212 */ /* 0x000fe200078efcff */
[----:B------:R-:W-:Y:S06]  /*32d0*/  BRA `(.L_x_49) ;  /* 0x0000000000107947 */ /* 0x000fec0003800000 */
.L_x_48:
[----:B------:R-:W-:-:S04]  /*32e0*/  LOP3.LUT R0, R0, 0x80000000, RZ, 0xc0, !PT ;  /* 0x8000000000007812 */ /* 0x000fc800078ec0ff */
[----:B------:R-:W-:Y:S01]  /*32f0*/  LOP3.LUT R0, R0, 0x7f800000, RZ, 0xfc, !PT ;  /* 0x7f80000000007812 */ /* 0x000fe200078efcff */
[----:B------:R-:W-:Y:S06]  /*3300*/  BRA `(.L_x_49) ;  /* 0x0000000000047947 */ /* 0x000fec0003800000 */
.L_x_47:
[----:B------:R-:W-:-:S07]  /*3310*/  LEA R0, R11, R0, 0x17 ;  /* 0x000000000b007211 */ /* 0x000fce00078eb8ff */
.L_x_49:
[----:B------:R-:W-:Y:S05]  /*3320*/  BSYNC.RECONVERGENT B6 ;  /* 0x0000000000067941 */ /* 0x000fea0003800200 */
.L_x_46:
[----:B------:R-:W-:Y:S05]  /*3330*/  BRA `(.L_x_50) ;  /* 0x0000000000207947 */ /* 0x000fea0003800000 */
.L_x_45:
[----:B------:R-:W-:-:S04]  /*3340*/  LOP3.LUT R16, R16, 0x80000000, R17, 0x48, !PT ;  /* 0x8000000010107812 */ /* 0x000fc800078e4811 */
[----:B------:R-:W-:Y:S01]  /*3350*/  LOP3.LUT R0, R16, 0x7f800000, RZ, 0xfc, !PT ;  /* 0x7f80000010007812 */ /* 0x000fe200078efcff */
[----:B------:R-:W-:Y:S06]  /*3360*/  BRA `(.L_x_50) ;  /* 0x0000000000147947 */ /* 0x000fec0003800000 */
.L_x_44:
[----:B------:R-:W-:Y:S01]  /*3370*/  LOP3.LUT R0, R16, 0x80000000, R17, 0x48, !PT ;  /* 0x8000000010007812 */ /* 0x000fe200078e4811 */
[----:B------:R-:W-:Y:S06]  /*3380*/  BRA `(.L_x_50) ;  /* 0x00000000000c7947 */ /* 0x000fec0003800000 */
.L_x_43:
[----:B------:R-:W0:Y:S01]  /*3390*/  MUFU.RSQ R0, -QNAN ;  /* 0xffc0000000007908 */ /* 0x000e220000001400 */
[----:B------:R-:W-:Y:S05]  /*33a0*/  BRA `(.L_x_50) ;  /* 0x0000000000047947 */ /* 0x000fea0003800000 */
.L_x_42:
[----:B------:R-:W-:-:S07]  /*33b0*/  FADD.FTZ R0, R17, R16 ;  /* 0x0000001011007221 */ /* 0x000fce0000010000 */
.L_x_50:
[----:B------:R-:W-:Y:S05]  /*33c0*/  BSYNC.RECONVERGENT B5 ;  /* 0x0000000000057941 */ /* 0x000fea0003800200 */
.L_x_40:
[----:B------:R-:W-:-:S04]  /*33d0*/  HFMA2 R13, -RZ, RZ, 0, 0 ;  /* 0x00000000ff0d7431 */ /* 0x000fc800000001ff */
[----:B0-----:R-:W-:Y:S05]  /*33e0*/  RET.REL.NODEC R12 `(gpu_trunc_norm) ;  /* 0xffffffcc0c047950 */ /* 0x001fea0003c3ffff */
.L_x_51:
[----:B------:R-:W-:-:S00]  /*33f0*/  BRA `(.L_x_51) ;  /* 0xfffffffc00fc7947 */ /* 0x000fc0000383ffff */
[----:B------:R-:W-:-:S00]  /*3400*/  NOP ;  /* 0x0000000000007918 */ /* 0x000fc00000000000 */
[----:B------:R-:W-:-:S00]  /*3410*/  NOP ;  /* 0x0000000000007918 */ /* 0x000fc00000000000 */
[----:B------:R-:W-:-:S00]  /*3420*/  NOP ;  /* 0x0000000000007918 */ /* 0x000fc00000000000 */
[----:B------:R-:W-:-:S00]  /*3430*/  NOP ;  /* 0x0000000000007918 */ /* 0x000fc00000000000 */
[----:B------:R-:W-:-:S00]  /*3440*/  NOP ;  /* 0x0000000000007918 */ /* 0x000fc00000000000 */
[----:B------:R-:W-:-:S00]  /*3450*/  NOP ;  /* 0x0000000000007918 */ /* 0x000fc00000000000 */
[----:B------:R-:W-:-:S00]  /*3460*/  NOP ;  /* 0x0000000000007918 */ /* 0x000fc00000000000 */
[----:B------:R-:W-:-:S00]  /*3470*/  NOP ;  /* 0x0000000000007918 */ /* 0x000fc00000000000 */
.L_x_67:


//--------------------- .text.gpu_curand_deinit   --------------------------
	.section	.text.gpu_curand_deinit,"ax",@progbits
	.align	128
        .global         gpu_curand_deinit
        .type           gpu_curand_deinit,@function
        .size           gpu_curand_deinit,(.L_x_69 - gpu_curand_deinit)
        .other          gpu_curand_deinit,@"STO_CUDA_ENTRY STV_DEFAULT"
gpu_curand_deinit:
.text.gpu_curand_deinit:
[----:B------:R-:W0:Y:S01]  /*0000*/  LDC R1, c[0x0][0x37c] ;  /* 0x0000df00ff017b82 */ /* 0x000e220000000800 */
[----:B------:R-:W1:Y:S07]  /*0010*/  S2R R0, SR_TID.Z ;  /* 0x0000000000007919 */ /* 0x000e6e0000002300 */
[----:B------:R-:W-:Y:S01]  /*0020*/  S2UR UR4, SR_CTAID.X ;  /* 0x00000000000479c3 */ /* 0x000fe20000002500 */
[----:B------:R-:W2:Y:S01]  /*0030*/  LDCU UR6, c[0x0][0x370] ;  /* 0x00006e00ff0677ac */ /* 0x000ea20008000800 */
[----:B------:R-:W3:Y:S01]  /*0040*/  S2R R3, SR_TID.Y ;  /* 0x0000000000037919 */ /* 0x000ee20000002200 */
[----:B------:R-:W4:Y:S01]  /*0050*/  LDCU UR7, c[0x0][0x360] ;  /* 0x00006c00ff0777ac */ /* 0x000f220008000800 */
[----:B------:R-:W4:Y:S04]  /*0060*/  S2R R5, SR_TID.X ;  /* 0x0000000000057919 */ /* 0x000f280000002100 */
[----:B------:R-:W2:Y:S01]  /*0070*/  S2UR UR5, SR_CTAID.Y ;  /* 0x00000000000579c3 */ /* 0x000ea20000002600 */
[----:B------:R-:W3:Y:S07]  /*0080*/  LDCU UR8, c[0x0][0x364] ;  /* 0x00006c80ff0877ac */ /* 0x000eee0008000800 */
[----:B------:R-:W1:Y:S01]  /*0090*/  LDC R7, c[0x0][0x368] ;  /* 0x0000da00ff077b82 */ /* 0x000e620000000800 */
[----:B--2---:R-:W-:-:S06]  /*00a0*/  UIMAD UR4, UR5, UR6, UR4 ;  /* 0x00000006050472a4 */ /* 0x004fcc000f8e0204 */
[----:B-1----:R-:W-:-:S04]  /*00b0*/  IMAD R0, R7, UR4, R0 ;  /* 0x0000000407007c24 */ /* 0x002fc8000f8e0200 */
[----:B---3--:R-:W-:-:S04]  /*00c0*/  IMAD R0, R0, UR8, R3 ;  /* 0x0000000800007c24 */ /* 0x008fc8000f8e0203 */
[----:B----4-:R-:W-:-:S05]  /*00d0*/  IMAD R5, R0, UR7, R5 ;  /* 0x0000000700057c24 */ /* 0x010fca000f8e0205 */
[----:B------:R-:W-:-:S13]  /*00e0*/  ISETP.GT.AND P0, PT, R5, 0x7f, PT ;  /* 0x0000007f0500780c */ /* 0x000fda0003f04270 */
[----:B0-----:R-:W-:Y:S05]  /*00f0*/  @P0 EXIT ;  /* 0x000000000000094d */ /* 0x001fea0003800000 */
[----:B------:R-:W0:Y:S01]  /*0100*/  LDC.64 R2, c[0x0][0x380] ;  /* 0x0000e000ff027b82 */ /* 0x000e220000000a00 */
[----:B------:R-:W1:Y:S01]  /*0110*/  LDCU.64 UR4, c[0x0][0x358] ;  /* 0x00006b00ff0477ac */ /* 0x000e620008000a00 */
[----:B0-----:R-:W-:-:S05]  /*0120*/  IMAD.WIDE R2, R5, 0x8, R2 ;  /* 0x0000000805027825 */ /* 0x001fca00078e0202 */
[----:B-1----:R0:W5:Y:S01]  /*0130*/  LDG.E.64 R4, desc[UR4][R2.64] ;  /* 0x0000000402047981 */ /* 0x002162000c1e1b00 */
[----:B------:R-:W-:-:S04]  /*0140*/  MOV R0, 0x40 ;  /* 0x0000004000007802 */ /* 0x000fc80000000f00 */
[----:B------:R0:W1:Y:S03]  /*0150*/  LDC.64 R6, c[0x4][R0] ;  /* 0x0100000000067b82 */ /* 0x0000660000000a00 */
[----:B------:R-:W-:-:S07]  /*0160*/  LEPC R20, `(.L_x_52) ;  /* 0x000000001014794e */ /* 0x000fce0000000000 */
[----:B01---5:R-:W-:Y:S05]  /*0170*/  CALL.ABS.NOINC R6 ;  /* 0x0000000006007343 */ /* 0x023fea0003c00000 */
.L_x_52:
[----:B------:R-:W-:Y:S05]  /*0180*/  EXIT ;  /* 0x000000000000794d */ /* 0x000fea0003800000 */
.L_x_53:
        /* <DEDUP_REMOVED lines=15> */
.L_x_69:


//--------------------- .text.gpu_curand_init     --------------------------
	.section	.text.gpu_curand_init,"ax",@progbits
	.align	128
        .global         gpu_curand_init
        .type           gpu_curand_init,@function
        .size           gpu_curand_init,(.L_x_70 - gpu_curand_init)
        .other          gpu_curand_init,@"STO_CUDA_ENTRY STV_DEFAULT"
gpu_curand_init:
.text.gpu_curand_init:
        /* <DEDUP_REMOVED lines=16> */
[----:B------:R-:W-:Y:S01]  /*0100*/  MOV R0, 0x48 ;  /* 0x0000004800007802 */ /* 0x000fe20000000f00 */
[----:B------:R-:W-:Y:S01]  /*0110*/  IMAD.MOV.U32 R4, RZ, RZ, 0x30 ;  /* 0x00000030ff047424 */ /* 0x000fe200078e00ff */
[----:B------:R-:W0:Y:S01]  /*0120*/  LDCU.64 UR36, c[0x0][0x358] ;  /* 0x00006b00ff2477ac */ /* 0x000e220008000a00 */
[----:B------:R-:W-:Y:S01]  /*0130*/  IMAD.MOV.U32 R5, RZ, RZ, RZ ;  /* 0x000000ffff057224 */ /* 0x000fe200078e00ff */
[----:B------:R1:W2:Y:S06]  /*0140*/  LDC.64 R2, c[0x4][R0] ;  /* 0x0100000000027b82 */ /* 0x0002ac0000000a00 */
[----:B------:R-:W-:-:S07]  /*0150*/  LEPC R20, `(.L_x_54) ;  /* 0x000000001014794e */ /* 0x000fce0000000000 */
[----:B012---:R-:W-:Y:S05]  /*0160*/  CALL.ABS.NOINC R2 ;  /* 0x0000000002007343 */ /* 0x007fea0003c00000 */
.L_x_54:
[----:B------:R-:W0:Y:S01]  /*0170*/  LDC R2, c[0x0][0x380] ;  /* 0x0000e000ff027b82 */ /* 0x000e220000000800 */
[----:B------:R-:W-:Y:S01]  /*0180*/  IMAD.MOV.U32 R3, RZ, RZ, -0x266e14b1 ;  /* 0xd991eb4fff037424 */ /* 0x000fe200078e00ff */
[----:B------:R-:W-:Y:S01]  /*0190*/  BSSY.RECONVERGENT B0, `(.L_x_55) ;  /* 0x00000e5000007945 */ /* 0x000fe20003800200 */
[C---:B0-----:R-:W-:Y:S02]  /*01a0*/  LOP3.LUT R0, R2.reuse, 0xaad26b49, RZ, 0x3c, !PT ;  /* 0xaad26b4902007812 */ /* 0x041fe400078e3cff */
[----:B------:R-:W-:-:S03]  /*01b0*/  ISETP.GT.AND P0, PT, R2, -0x1, PT ;  /* 0xffffffff0200780c */ /* 0x000fc60003f04270 */
[----:B------:R-:W-:Y:S01]  /*01c0*/  IMAD R0, R0, 0x4182bed5, RZ ;  /* 0x4182bed500007824 */ /* 0x000fe200078e02ff */
[----:B------:R-:W-:Y:S02]  /*01d0*/  SEL R3, R3, 0x8bf16996, P0 ;  /* 0x8bf1699603037807 */ /* 0x000fe40000000000 */
[----:B------:R-:W-:Y:S01]  /*01e0*/  ISETP.NE.AND P0, PT, R16, RZ, PT ;  /* 0x000000ff1000720c */ /* 0x000fe20003f05270 */
[C---:B------:R-:W-:Y:S01]  /*01f0*/  VIADD R7, R0.reuse, 0x75bcd15 ;  /* 0x075bcd1500077836 */ /* 0x040fe20000000000 */
[C---:B------:R-:W-:Y:S01]  /*0200*/  IADD3 R6, PT, PT, R3.reuse, 0x64f0c9, R0 ;  /* 0x0064f0c903067810 */ /* 0x040fe20007ffe000 */
[C---:B------:R-:W-:Y:S01]  /*0210*/  VIADD R11, R0.reuse, 0x583f19 ;  /* 0x00583f19000b7836 */ /* 0x040fe20000000000 */
[----:B------:R-:W-:Y:S01]  /*0220*/  LOP3.LUT R8, R0, 0x159a55e5, RZ, 0x3c, !PT ;  /* 0x159a55e500087812 */ /* 0x000fe200078e3cff */
[C---:B------:R-:W-:Y:S01]  /*0230*/  VIADD R9, R3.reuse, 0x1f123bb5 ;  /* 0x1f123bb503097836 */ /* 0x040fe20000000000 */
[----:B------:R-:W-:Y:S01]  /*0240*/  LOP3.LUT R10, R3, 0x5491333, RZ, 0x3c, !PT ;  /* 0x05491333030a7812 */ /* 0x000fe200078e3cff */
[----:B------:R0:W-:Y:S01]  /*0250*/  ST.E.64 desc[UR36][R4.64], R6 ;  /* 0x0000000604007985 */ /* 0x0001e2000c101b24 */
[----:B------:R-:W-:-:S03]  /*0260*/  SHF.R.S32.HI R0, RZ, 0x1f, R16 ;  /* 0x0000001fff007819 */ /* 0x000fc60000011410 */
[----:B------:R0:W-:Y:S04]  /*0270*/  ST.E.64 desc[UR36][R4.64+0x8], R8 ;  /* 0x0000080804007985 */ /* 0x0001e8000c101b24 */
[----:B------:R0:W-:Y:S01]  /*0280*/  ST.E.64 desc[UR36][R4.64+0x10], R10 ;  /* 0x0000100a04007985 */ /* 0x0001e2000c101b24 */
[----:B------:R-:W-:Y:S05]  /*0290*/  @!P0 BRA `(.L_x_56) ;  /* 0x0000000c00508947 */ /* 0x000fea0003800000 */
[----:B------:R-:W-:Y:S02]  /*02a0*/  IMAD.MOV.U32 R12, RZ, RZ, RZ ;  /* 0x000000ffff0c7224 */ /* 0x000fe400078e00ff */
[----:B------:R-:W-:-:S07]  /*02b0*/  IMAD.MOV.U32 R13, RZ, RZ, R16 ;  /* 0x000000ffff0d7224 */ /* 0x000fce00078e0010 */
.L_x_64:
[----:B------:R-:W-:Y:S01]  /*02c0*/  LOP3.LUT R2, R13, 0x3, RZ, 0xc0, !PT ;  /* 0x000000030d027812 */ /* 0x000fe200078ec0ff */
[----:B------:R-:W-:Y:S03]  /*02d0*/  BSSY.RECONVERGENT B1, `(.L_x_57) ;  /* 0x00000ca000017945 */ /* 0x000fe60003800200 */
[----:B------:R-:W-:-:S04]  /*02e0*/  ISETP.NE.U32.AND P0, PT, R2, RZ, PT ;  /* 0x000000ff0200720c */ /* 0x000fc80003f05070 */
[----:B------:R-:W-:-:S13]  /*02f0*/  ISETP.NE.AND.EX P0, PT, RZ, RZ, PT, P0 ;  /* 0x000000ffff00720c */ /* 0x000fda0003f05300 */
[----:B-1----:R-:W-:Y:S05]  /*0300*/  @!P0 BRA `(.L_x_58) ;  /* 0x0000000c00188947 */ /* 0x002fea0003800000 */
[----:B------:R-:W1:Y:S01]  /*0310*/  LDC.64 R2, c[0x4][RZ] ;  /* 0x01000000ff027b82 */ /* 0x000e620000000a00 */
[----:B------:R-:W-:Y:S02]  /*0320*/  IMAD.MOV.U32 R14, RZ, RZ, RZ ;  /* 0x000000ffff0e7224 */ /* 0x000fe400078e00ff */
[----:B-1----:R-:W-:-:S07]  /*0330*/  IMAD.WIDE.U32 R2, R12, 0xc80, R2 ;  /* 0x00000c800c027825 */ /* 0x002fce00078e0002 */
.L_x_63:
[----:B------:R-:W-:Y:S01]  /*0340*/  BSSY.RECONVERGENT B2, `(.L_x_59) ;  /* 0x00000bb000027945 */ /* 0x000fe20003800200 */
[----:B-1----:R-:W-:Y:S01]  /*0350*/  IMAD.MOV.U32 R15, RZ, RZ, RZ ;  /* 0x000000ffff0f7224 */ /* 0x002fe200078e00ff */
[----:B0-----:R-:W-:Y:S01]  /*0360*/  CS2R R6, SRZ ;  /* 0x0000000000067805 */ /* 0x001fe2000001ff00 */
[----:B------:R-:W-:Y:S01]  /*0370*/  IMAD.MOV.U32 R17, RZ, RZ, RZ ;  /* 0x000000ffff117224 */ /* 0x000fe200078e00ff */
[----:B------:R-:W-:-:S07]  /*0380*/  CS2R R8, SRZ ;  /* 0x0000000000087805 */ /* 0x000fce000001ff00 */
.L_x_62:
[----:B------:R-:W-:-:S05]  /*0390*/  IMAD.WIDE.U32 R10, R17, 0x4, R4 ;  /* 0x00000004110a7825 */ /* 0x000fca00078e0004 */
[----:B------:R0:W5:Y:S01]  /*03a0*/  LD.E R18, desc[UR36][R10.64+0x4] ;  /* 0x000004240a127980 */ /* 0x000162000c101900 */
[----:B------:R-:W-:Y:S01]  /*03b0*/  BSSY.RECONVERGENT B3, `(.L_x_60) ;  /* 0x00000b0000037945 */ /* 0x000fe20003800200 */
[----:B------:R-:W-:-:S07]  /*03c0*/  IMAD.MOV.U32 R19, RZ, RZ, RZ ;  /* 0x000000ffff137224 */ /* 0x000fce00078e00ff */
.L_x_61:
[----:B-----5:R-:W-:Y:S01]  /*03d0*/  SHF.R.U32.HI R24, RZ, R19, R18 ;  /* 0x00000013ff187219 */ /* 0x020fe20000011612 */
[----:B0-----:R-:W-:-:S03]  /*03e0*/  IMAD.SHL.U32 R10, R17, 0x20, RZ ;  /* 0x00000020110a7824 */ /* 0x001fc600078e00ff */
[----:B------:R-:W-:Y:S01]  /*03f0*/  LOP3.LUT R11, R24, 0x1, RZ, 0xc0, !PT ;  /* 0x00000001180b7812 */ /* 0x000fe200078ec0ff */
[----:B------:R-:W-:-:S03]  /*0400*/  IMAD.IADD R10, R10, 0x1, R19 ;  /* 0x000000010a0a7824 */ /* 0x000fc600078e0213 */
[----:B------:R-:W-:Y:S01]  /*0410*/  ISETP.NE.U32.AND P0, PT, R11, 0x1, PT ;  /* 0x000000010b00780c */ /* 0x000fe20003f05070 */
[----:B------:R-:W-:-:S03]  /*0420*/  IMAD R11, R10, 0x5, RZ ;  /* 0x000000050a0b7824 */ /* 0x000fc600078e02ff */
[----:B------:R-:W-:Y:S01]  /*0430*/  R2P PR, R24, 0x7e ;  /* 0x0000007e18007804 */ /* 0x000fe20000000000 */
[----:B------:R-:W-:-:S08]  /*0440*/  IMAD.WIDE.U32 R10, R11, 0x4, R2 ;  /* 0x000000040b0a7825 */ /* 0x000fd000078e0002 */
[----:B------:R-:W2:Y:S04]  /*0450*/  @!P0 LDG.E R20, desc[UR36][R10.64] ;  /* 0x000000240a148981 */ /* 0x000ea8000c1e1900 */
[----:B------:R-:W3:Y:S04]  /*0460*/  @P1 LDG.E R22, desc[UR36][R10.64+0x14] ;  /* 0x000014240a161981 */ /* 0x000ee8000c1e1900 */
[----:B------:R-:W4:Y:S04]  /*0470*/  @!P0 LDG.E R21, desc[UR36][R10.64+0x4] ;  /* 0x000004240a158981 */ /* 0x000f28000c1e1900 */
[----:B------:R-:W4:Y:S04]  /*0480*/  @P2 LDG.E R26, desc[UR36][R10.64+0x28] ;  /* 0x000028240a1a2981 */ /* 0x000f28000c1e1900 */
[----:B------:R-:W4:Y:S04]  /*0490*/  @!P0 LDG.E R23, desc[UR36][R10.64+0xc] ;  /* 0x00000c240a178981 */ /* 0x000f28000c1e1900 */
[----:B------:R-:W4:Y:S04]  /*04a0*/  @P3 LDG.E R28, desc[UR36][R10.64+0x3c] ;  /* 0x00003c240a1c3981 */ /* 0x000f28000c1e1900 */
[----:B------:R-:W4:Y:S01]  /*04b0*/  @P3 LDG.E R25, desc[UR36][R10.64+0x48] ;  /* 0x000048240a193981 */ /* 0x000f22000c1e1900 */
[----:B--2---:R-:W-:-:S03]  /*04c0*/  @!P0 LOP3.LUT R15, R15, R20, RZ, 0x3c, !PT ;  /* 0x000000140f0f8212 */ /* 0x004fc600078e3cff */
[----:B------:R-:W2:Y:S01]  /*04d0*/  @!P0 LDG.E R20, desc[UR36][R10.64+0x8] ;  /* 0x000008240a148981 */ /* 0x000ea2000c1e1900 */
[----:B---3--:R-:W-:-:S03]  /*04e0*/  @P1 LOP3.LUT R15, R15, R22, RZ, 0x3c, !PT ;  /* 0x000000160f0f1212 */ /* 0x008fc600078e3cff */
[----:B------:R-:W3:Y:S01]  /*04f0*/  @!P0 LDG.E R22, desc[UR36][R10.64+0x10] ;  /* 0x000010240a168981 */ /* 0x000ee2000c1e1900 */
[----:B----4-:R-:W-:-:S03]  /*0500*/  @!P0 LOP3.LUT R8, R8, R21, RZ, 0x3c, !PT ;  /* 0x0000001508088212 */ /* 0x010fc600078e3cff */
[----:B------:R-:W4:Y:S01]  /*0510*/  @P1 LDG.E R21, desc[UR36][R10.64+0x18] ;  /* 0x000018240a151981 */ /* 0x000f22000c1e1900 */
[----:B------:R-:W-:-:S03]  /*0520*/  @P2 LOP3.LUT R15, R15, R26, RZ, 0x3c, !PT ;  /* 0x0000001a0f0f2212 */ /* 0x000fc600078e3cff */
[----:B------:R-:W4:Y:S01]  /*0530*/  @P1 LDG.E R26, desc[UR36][R10.64+0x24] ;  /* 0x000024240a1a1981 */ /* 0x000f22000c1e1900 */
[----:B------:R-:W-:-:S03]  /*0540*/  @!P0 LOP3.LUT R6, R6, R23, RZ, 0x3c, !PT ;  /* 0x0000001706068212 */ /* 0x000fc600078e3cff */
[----:B------:R-:W4:Y:S01]  /*0550*/  @P2 LDG.E R23, desc[UR36][R10.64+0x2c] ;  /* 0x00002c240a172981 */ /* 0x000f22000c1e1900 */
[----:B--2---:R-:W-:-:S03]  /*0560*/  @!P0 LOP3.LUT R9, R9, R20, RZ, 0x3c, !PT ;  /* 0x0000001409098212 */ /* 0x004fc600078e3cff */
[----:B------:R-:W2:Y:S01]  /*0570*/  @P1 LDG.E R20, desc[UR36][R10.64+0x1c] ;  /* 0x00001c240a141981 */ /* 0x000ea2000c1e1900 */
[----:B---3--:R-:W-:-:S03]  /*0580*/  @!P0 LOP3.LUT R7, R7, R22, RZ, 0x3c, !PT ;  /* 0x0000001607078212 */ /* 0x008fc600078e3cff */
[----:B------:R-:W3:Y:S01]  /*0590*/  @P2 LDG.E R22, desc[UR36][R10.64+0x30] ;  /* 0x000030240a162981 */ /* 0x000ee2000c1e1900 */
[----:B----4-:R-:W-:-:S03]  /*05a0*/  @P1 LOP3.LUT R8, R8, R21, RZ, 0x3c, !PT ;  /* 0x0000001508081212 */ /* 0x010fc600078e3cff */
[----:B------:R-:W4:Y:S01]  /*05b0*/  @P1 LDG.E R21, desc[UR36][R10.64+0x20] ;  /* 0x000020240a151981 */ /* 0x000f22000c1e1900 */
[----:B------:R-:W-:-:S03]  /*05c0*/  @P1 LOP3.LUT R7, R7, R26, RZ, 0x3c, !PT ;  /* 0x0000001a07071212 */ /* 0x000fc600078e3cff */
[----:B------:R-:W4:Y:S01]  /*05d0*/  @P2 LDG.E R26, desc[UR36][R10.64+0x38] ;  /* 0x000038240a1a2981 */ /* 0x000f22000c1e1900 */
[----:B------:R-:W-:-:S03]  /*05e0*/  @P3 LOP3.LUT R15, R15, R28, RZ, 0x3c, !PT ;  /* 0x0000001c0f0f3212 */ /* 0x000fc600078e3cff */
[----:B------:R-:W4:Y:S01]  /*05f0*/  @P4 LDG.E R28, desc[UR36][R10.64+0x50] ;  /* 0x000050240a1c4981 */ /* 0x000f22000c1e1900 */
[----:B------:R-:W-:-:S03]  /*0600*/  @P2 LOP3.LUT R8, R8, R23, RZ, 0x3c, !PT ;  /* 0x0000001708082212 */ /* 0x000fc600078e3cff */
[----:B------:R-:W4:Y:S01]  /*0610*/  @P3 LDG.E R23, desc[UR36][R10.64+0x40] ;  /* 0x000040240a173981 */ /* 0x000f22000c1e1900 */
[----:B--2---:R-:W-:-:S03]  /*0620*/  @P1 LOP3.LUT R9, R9, R20, RZ, 0x3c, !PT ;  /* 0x0000001409091212 */ /* 0x004fc600078e3cff */
[----:B------:R-:W2:Y:S01]  /*0630*/  @P3 LDG.E R20, desc[UR36][R10.64+0x44] ;  /* 0x000044240a143981 */ /* 0x000ea2000c1e1900 */
[----:B---3--:R-:W-:-:S03]  /*0640*/  @P2 LOP3.LUT R9, R9, R22, RZ, 0x3c, !PT ;  /* 0x0000001609092212 */ /* 0x008fc600078e3cff */
[----:B------:R-:W3:Y:S01]  /*0650*/  @P3 LDG.E R22, desc[UR36][R10.64+0x4c] ;  /* 0x00004c240a163981 */ /* 0x000ee2000c1e1900 */
[----:B----4-:R-:W-:-:S03]  /*0660*/  @P1 LOP3.LUT R6, R6, R21, RZ, 0x3c, !PT ;  /* 0x0000001506061212 */ /* 0x010fc600078e3cff */
[----:B------:R-:W4:Y:S01]  /*0670*/  @P2 LDG.E R21, desc[UR36][R10.64+0x34] ;  /* 0x000034240a152981 */ /* 0x000f22000c1e1900 */
[----:B------:R-:W-:-:S03]  /*0680*/  @P2 LOP3.LUT R7, R7, R26, RZ, 0x3c, !PT ;  /* 0x0000001a07072212 */ /* 0x000fc600078e3cff */
[----:B------:R-:W4:Y:S01]  /*0690*/  @P5 LDG.E R26, desc[UR36][R10.64+0x64] ;  /* 0x000064240a1a5981 */ /* 0x000f22000c1e1900 */
[----:B------:R-:W-:Y:S02]  /*06a0*/  @P4 LOP3.LUT R15, R15, R28, RZ, 0x3c, !PT ;  /* 0x0000001c0f0f4212 */ /* 0x000fe400078e3cff */
[----:B------:R-:W-:Y:S02]  /*06b0*/  @P3 LOP3.LUT R8, R8, R23, RZ, 0x3c, !PT ;  /* 0x0000001708083212 */ /* 0x000fe400078e3cff */
        /* <DEDUP_REMOVED lines=21> */
[----:B------:R-:W-:Y:S02]  /*0810*/  LOP3.LUT P0, RZ, R24, 0x80, RZ, 0xc0, !PT ;  /* 0x0000008018ff7812 */ /* 0x000fe4000780c0ff */
[----:B------:R-:W-:-:S04]  /*0820*/  @P5 LOP3.LUT R8, R8, R25, RZ, 0x3c, !PT ;  /* 0x0000001908085212 */ /* 0x000fc800078e3cff */
[----:B------:R-:W-:-:S07]  /*0830*/  @P6 LOP3.LUT R8, R8, R23, RZ, 0x3c, !PT ;  /* 0x0000001708086212 */ /* 0x000fce00078e3cff */
[----:B------:R-:W4:Y:S04]  /*0840*/  @P0 LDG.E R28, desc[UR36][R10.64+0x8c] ;  /* 0x00008c240a1c0981 */ /* 0x000f28000c1e1900 */
[----:B------:R-:W4:Y:S04]  /*0850*/  @P0 LDG.E R23, desc[UR36][R10.64+0x90] ;  /* 0x000090240a170981 */ /* 0x000f28000c1e1900 */
        /* <DEDUP_REMOVED lines=11> */
[----:B--2---:R-:W-:Y:S02]  /*0910*/  @P6 LOP3.LUT R7, R7, R20, RZ, 0x3c, !PT ;  /* 0x0000001407076212 */ /* 0x004fe400078e3cff */
[----:B---3--:R-:W-:Y:S02]  /*0920*/  @P0 LOP3.LUT R9, R9, R22, RZ, 0x3c, !PT ;  /* 0x0000001609090212 */ /* 0x008fe400078e3cff */
[----:B----4-:R-:W-:-:S04]  /*0930*/  @P6 LOP3.LUT R6, R6, R21, RZ, 0x3c, !PT ;  /* 0x0000001506066212 */ /* 0x010fc800078e3cff */
[----:B------:R-:W-:Y:S02]  /*0940*/  @P0 LOP3.LUT R6, R6, R25, RZ, 0x3c, !PT ;  /* 0x0000001906060212 */ /* 0x000fe400078e3cff */
[----:B------:R-:W-:Y:S02]  /*0950*/  @P0 LOP3.LUT R7, R7, R26, RZ, 0x3c, !PT ;  /* 0x0000001a07070212 */ /* 0x000fe400078e3cff */
[----:B------:R-:W-:-:S13]  /*0960*/  R2P PR, R24.B1, 0x7f ;  /* 0x0000007f18007804 */ /* 0x000fda0000001000 */
[----:B------:R-:W2:Y:S04]  /*0970*/  @P0 LDG.E R20, desc[UR36][R10.64+0xa0] ;  /* 0x0000a0240a140981 */ /* 0x000ea8000c1e1900 */
[----:B------:R-:W3:Y:S04]  /*0980*/  @P1 LDG.E R22, desc[UR36][R10.64+0xb4] ;  /* 0x0000b4240a161981 */ /* 0x000ee8000c1e1900 */
[----:B------:R-:W4:Y:S04]  /*0990*/  @P0 LDG.E R21, desc[UR36][R10.64+0xa4] ;  /* 0x0000a4240a150981 */ /* 0x000f28000c1e1900 */
[----:B------:R-:W4:Y:S04]  /*09a0*/  @P2 LDG.E R26, desc[UR36][R10.64+0xc8] ;  /* 0x0000c8240a1a2981 */ /* 0x000f28000c1e1900 */
        /* <DEDUP_REMOVED lines=21> */
[----:B------:R-:W-:Y:S02]  /*0b00*/  LOP3.LUT P0, RZ, R24, 0x8000, RZ, 0xc0, !PT ;  /* 0x0000800018ff7812 */ /* 0x000fe4000780c0ff */
[----:B------:R-:W-:Y:S01]  /*0b10*/  @P1 LOP3.LUT R9, R9, R26, RZ, 0x3c, !PT ;  /* 0x0000001a09091212 */ /* 0x000fe200078e3cff */
[----:B------:R-:W4:Y:S04]  /*0b20*/  @P2 LDG.E R24, desc[UR36][R10.64+0xd8] ;  /* 0x0000d8240a182981 */ /* 0x000f28000c1e1900 */
[----:B------:R-:W4:Y:S01]  /*0b30*/  @P5 LDG.E R26, desc[UR36][R10.64+0x104] ;  /* 0x000104240a1a5981 */ /* 0x000f22000c1e1900 */
[----:B------:R-:W-:Y:S02]  /*0b40*/  @P4 LOP3.LUT R15, R15, R28, RZ, 0x3c, !PT ;  /* 0x0000001c0f0f4212 */ /* 0x000fe400078e3cff */
[----:B------:R-:W-:-:S02]  /*0b50*/  @P2 LOP3.LUT R8, R8, R23, RZ, 0x3c, !PT ;  /* 0x0000001708082212 */ /* 0x000fc400078e3cff */
        /* <DEDUP_REMOVED lines=8> */
[----:B------:R-:W-:Y:S02]  /*0be0*/  @P2 LOP3.LUT R6, R6, R25, RZ, 0x3c, !PT ;  /* 0x0000001906062212 */ /* 0x000fe400078e3cff */
[----:B------:R-:W-:Y:S01]  /*0bf0*/  @P2 LOP3.LUT R7, R7, R24, RZ, 0x3c, !PT ;  /* 0x0000001807072212 */ /* 0x000fe200078e3cff */
[----:B------:R-:W4:Y:S01]  /*0c00*/  @P4 LDG.E R25, desc[UR36][R10.64+0xf4] ;  /* 0x0000f4240a194981 */ /* 0x000f22000c1e1900 */
[----:B------:R-:W-:-:S03]  /*0c10*/  @P5 LOP3.LUT R15, R15, R26, RZ, 0x3c, !PT ;  /* 0x0000001a0f0f5212 */ /* 0x000fc600078e3cff */
[----:B------:R-:W4:Y:S04]  /*0c20*/  @P6 LDG.E R26, desc[UR36][R10.64+0x118] ;  /* 0x000118240a1a6981 */ /* 0x000f28000c1e1900 */
        /* <DEDUP_REMOVED lines=29> */
[----:B------:R-:W-:-:S05]  /*0e00*/  VIADD R19, R19, 0x10 ;  /* 0x0000001013137836 */ /* 0x000fca0000000000 */
[----:B------:R-:W-:Y:S02]  /*0e10*/  ISETP.NE.AND P1, PT, R19, 0x20, PT ;  /* 0x000000201300780c */ /* 0x000fe40003f25270 */
[----:B------:R-:W-:-:S04]  /*0e20*/  @P6 LOP3.LUT R6, R6, R23, RZ, 0x3c, !PT ;  /* 0x0000001706066212 */ /* 0x000fc800078e3cff */
[----:B------:R-:W-:Y:S02]  /*0e30*/  @P0 LOP3.LUT R6, R6, R27, RZ, 0x3c, !PT ;  /* 0x0000001b06060212 */ /* 0x000fe400078e3cff */
[----:B--2---:R-:W-:Y:S02]  /*0e40*/  @P6 LOP3.LUT R9, R9, R20, RZ, 0x3c, !PT ;  /* 0x0000001409096212 */ /* 0x004fe400078e3cff */
[----:B---3--:R-:W-:Y:S02]  /*0e50*/  @P6 LOP3.LUT R7, R7, R22, RZ, 0x3c, !PT ;  /* 0x0000001607076212 */ /* 0x008fe400078e3cff */
[----:B----4-:R-:W-:-:S04]  /*0e60*/  @P6 LOP3.LUT R8, R8, R21, RZ, 0x3c, !PT ;  /* 0x0000001508086212 */ /* 0x010fc800078e3cff */
[----:B------:R-:W-:Y:S02]  /*0e70*/  @P0 LOP3.LUT R8, R8, R25, RZ, 0x3c, !PT ;  /* 0x0000001908080212 */ /* 0x000fe400078e3cff */
[----:B------:R-:W-:Y:S02]  /*0e80*/  @P0 LOP3.LUT R7, R7, R26, RZ, 0x3c, !PT ;  /* 0x0000001a07070212 */ /* 0x000fe400078e3cff */
[----:B------:R-:W-:Y:S01]  /*0e90*/  @P0 LOP3.LUT R9, R9, R24, RZ, 0x3c, !PT ;  /* 0x0000001809090212 */ /* 0x000fe200078e3cff */
[----:B------:R-:W-:Y:S06]  /*0ea0*/  @P1 BRA `(.L_x_61) ;  /* 0xfffffff400481947 */ /* 0x000fec000383ffff */
[----:B------:R-:W-:Y:S05]  /*0eb0*/  BSYNC.RECONVERGENT B3 ;  /* 0x0000000000037941 */ /* 0x000fea0003800200 */
.L_x_60:
[----:B------:R-:W-:-:S05]  /*0ec0*/  VIADD R17, R17, 0x1 ;  /* 0x0000000111117836 */ /* 0x000fca0000000000 */
[----:B------:R-:W-:-:S13]  /*0ed0*/  ISETP.NE.AND P0, PT, R17, 0x5, PT ;  /* 0x000000051100780c */ /* 0x000fda0003f05270 */
[----:B------:R-:W-:Y:S05]  /*0ee0*/  @P0 BRA `(.L_x_62) ;  /* 0xfffffff400280947 */ /* 0x000fea000383ffff */
[----:B------:R-:W-:Y:S05]  /*0ef0*/  BSYNC.RECONVERGENT B2 ;  /* 0x0000000000027941 */ /* 0x000fea0003800200 */
.L_x_59:
[----:B------:R1:W-:Y:S01]  /*0f00*/  ST.E.64 desc[UR36][R4.64+0x8], R8 ;  /* 0x0000080804007985 */ /* 0x0003e2000c101b24 */
[----:B------:R-:W-:Y:S01]  /*0f10*/  VIADD R14, R14, 0x1 ;  /* 0x000000010e0e7836 */ /* 0x000fe20000000000 */
[----:B------:R-:W-:Y:S02]  /*0f20*/  LOP3.LUT R11, R13, 0x3, RZ, 0xc0, !PT ;  /* 0x000000030d0b7812 */ /* 0x000fe400078ec0ff */
[----:B------:R1:W-:Y:S02]  /*0f30*/  ST.E.64 desc[UR36][R4.64+0x10], R6 ;  /* 0x0000100604007985 */ /* 0x0003e4000c101b24 */
[----:B------:R-:W-:Y:S02]  /*0f40*/  ISETP.GE.U32.AND P0, PT, R14, R11, PT ;  /* 0x0000000b0e00720c */ /* 0x000fe40003f06070 */
[----:B------:R1:W-:Y:S11]  /*0f50*/  ST.E desc[UR36][R4.64+0x4], R15 ;  /* 0x0000040f04007985 */ /* 0x0003f6000c101924 */
[----:B------:R-:W-:Y:S05]  /*0f60*/  @!P0 BRA `(.L_x_63) ;  /* 0xfffffff000f48947 */ /* 0x000fea000383ffff */
.L_x_58:
[----:B------:R-:W-:Y:S05]  /*0f70*/  BSYNC.RECONVERGENT B1 ;  /* 0x0000000000017941 */ /* 0x000fea0003800200 */
.L_x_57:
[C---:B------:R-:W-:Y:S01]  /*0f80*/  ISETP.GT.U32.AND P0, PT, R13.reuse, 0x3, PT ;  /* 0x000000030d00780c */ /* 0x040fe20003f04070 */
[----:B------:R-:W-:Y:S01]  /*0f90*/  VIADD R12, R12, 0x1 ;  /* 0x000000010c0c7836 */ /* 0x000fe20000000000 */
[--C-:B------:R-:W-:Y:S02]  /*0fa0*/  SHF.R.U64 R13, R13, 0x2, R0.reuse ;  /* 0x000000020d0d7819 */ /* 0x100fe40000001200 */
[----:B------:R-:W-:Y:S02]  /*0fb0*/  ISETP.GT.U32.AND.EX P0, PT, R0, RZ, PT, P0 ;  /* 0x000000ff0000720c */ /* 0x000fe40003f04100 */
[----:B------:R-:W-:-:S11]  /*0fc0*/  SHF.R.U32.HI R0, RZ, 0x2, R0 ;  /* 0x00000002ff007819 */ /* 0x000fd60000011600 */
[----:B------:R-:W-:Y:S05]  /*0fd0*/  @P0 BRA `(.L_x_64) ;  /* 0xfffffff000b80947 */ /* 0x000fea000383ffff */
.L_x_56:
[----:B------:R-:W-:Y:S05]  /*0fe0*/  BSYNC.RECONVERGENT B0 ;  /* 0x0000000000007941 */ /* 0x000fea0003800200 */
.L_x_55:
[----:B------:R-:W2:Y:S01]  /*0ff0*/  LDCU.64 UR4, c[0x0][0x388] ;  /* 0x00007100ff0477ac */ /* 0x000ea20008000a00 */
[----:B------:R-:W-:Y:S01]  /*1000*/  SHF.R.S32.HI R3, RZ, 0x1f, R16 ;  /* 0x0000001fff037819 */ /* 0x000fe20000011410 */
[----:B------:R-:W-:Y:S04]  /*1010*/  ST.E.64 desc[UR36][R4.64+0x18], RZ ;  /* 0x000018ff04007985 */ /* 0x000fe8000c101b24 */
[----:B------:R-:W-:Y:S04]  /*1020*/  ST.E desc[UR36][R4.64+0x20], RZ ;  /* 0x000020ff04007985 */ /* 0x000fe8000c101924 */
[----:B------:R-:W-:Y:S01]  /*1030*/  ST.E.64 desc[UR36][R4.64+0x28], RZ ;  /* 0x000028ff04007985 */ /* 0x000fe2000c101b24 */
[----:B--2---:R-:W-:-:S04]  /*1040*/  LEA R2, P0, R16, UR4, 0x3 ;  /* 0x0000000410027c11 */ /* 0x004fc8000f8018ff */
[----:B------:R-:W-:-:S05]  /*1050*/  LEA.HI.X R3, R16, UR5, R3, 0x3, P0 ;  /* 0x0000000510037c11 */ /* 0x000fca00080f1c03 */
[----:B------:R-:W-:Y:S01]  /*1060*/  STG.E.64 desc[UR36][R2.64], R4 ;  /* 0x0000000402007986 */ /* 0x000fe2000c101b24 */
[----:B------:R-:W-:Y:S05]  /*1070*/  EXIT ;  /* 0x000000000000794d */ /* 0x000fea0003800000 */
.L_x_65:
        /* <DEDUP_REMOVED lines=16> */
.L_x_70:


//--------------------- .nv.global.init           --------------------------
	.section	.nv.global.init,"aw",@progbits
	.align	4
.nv.global.init:
	.type		mrg32k3aM1SubSeq,@object
	.size		mrg32k3aM1SubSeq,(mrg32k3aM2SubSeq - mrg32k3aM1SubSeq)
mrg32k3aM1SubSeq:
        /*0000*/ 	.byte	0x0b, 0xcc, 0xee, 0x04, 0x73, 0x29, 0x8b, 0x6f, 0xf6, 0x53, 0x03, 0xf6, 0x23, 0xf6, 0xea, 0xda
        /* <DEDUP_REMOVED lines=125> */
	.type		mrg32k3aM2SubSeq,@object
	.size		mrg32k3aM2SubSeq,(mrg32k3aM1 - mrg32k3aM2SubSeq)
mrg32k3aM2SubSeq:
        /* <DEDUP_REMOVED lines=126> */
	.type		mrg32k3aM1,@object
	.size		mrg32k3aM1,(mrg32k3aM1Seq - mrg32k3aM1)
mrg32k3aM1:
        /* <DEDUP_REMOVED lines=144> */
	.type		mrg32k3aM1Seq,@object
	.size		mrg32k3aM1Seq,(mrg32k3aM2 - mrg32k3aM1Seq)
mrg32k3aM1Seq:
        /* <DEDUP_REMOVED lines=144> */
	.type		mrg32k3aM2,@object
	.size		mrg32k3aM2,(mrg32k3aM2Seq - mrg32k3aM2)
mrg32k3aM2:
        /* <DEDUP_REMOVED lines=144> */
	.type		mrg32k3aM2Seq,@object
	.size		mrg32k3aM2Seq,(precalc_xorwow_matrix - mrg32k3aM2Seq)
mrg32k3aM2Seq:
        /* <DEDUP_REMOVED lines=144> */
	.type		precalc_xorwow_matrix,@object
	.size		precalc_xorwow_matrix,(precalc_xorwow_offset_matrix - precalc_xorwow_matrix)
precalc_xorwow_matrix:
        /* <DEDUP_REMOVED lines=6400> */
	.type		precalc_xorwow_offset_matrix,@object
	.size		precalc_xorwow_offset_matrix,(.L_1 - precalc_xorwow_offset_matrix)
precalc_xorwow_offset_matrix:
        /* <DEDUP_REMOVED lines=6400> */
.L_1:


//--------------------- .nv.shared.reserved.0     --------------------------
	.section	.nv.shared.reserved.0,"aw",@nobits
	.weak		__nv_reservedSMEM_offset_0_alias
	.size		__nv_reservedSMEM_offset_0_alias, 0, 64
	.other		__nv_reservedSMEM_offset_0_alias,@"STO_CUDA_RESERVED_SHARED STV_DEFAULT"
__nv_reservedSMEM_offset_0_alias:
	.zero		0
	.zero		64


//--------------------- .nv.constant0.gpu_trunc_norm --------------------------
	.section	.nv.constant0.gpu_trunc_norm,"a",@progbits
	.sectionflags	@""
	.align	4
.nv.constant0.gpu_trunc_norm:
	.zero		952


//--------------------- .nv.constant0.gpu_curand_deinit --------------------------
	.section	.nv.constant0.gpu_curand_deinit,"a",@progbits
	.sectionflags	@""
	.align	4
.nv.constant0.gpu_curand_deinit:
	.zero		904


//--------------------- .nv.constant0.gpu_curand_init --------------------------
	.section	.nv.constant0.gpu_curand_init,"a",@progbits
	.sectionflags	@""
	.align	4
.nv.constant0.gpu_curand_init:
	.zero		912


//--------------------- SYMBOLS --------------------------

	.type		.nv.reservedSmem.offset0,@object
	.size		.nv.reservedSmem.offset0,0x4
	.type		free,@function
	.type		malloc,@function
